	.target	sm_90a

	.elftype	@"ET_EXEC"


//--------------------- .note.nv.tkinfo           --------------------------
	.section	.note.nv.tkinfo,"",@"SHT_NOTE"
	.sectionflags	@"SHF_NOTE_NV_TKINFO"
	.tkinfo
        /*0018*/ 	.word	0x00000002
        /*0030*/ 	.string	""
        /*0030*/ 	.string	"ptxas"
        /*0030*/ 	.string	"Cuda compilation tools, release 13.0, V13.0.88"
        /*0030*/ 	.string	"Build cuda_13.0.r13.0/compiler.36424714_0"
        /*0030*/ 	.string	"-v  -suppress-debug-info  -lineinfo  -arch sm_90a "



//--------------------- .note.nv.cuinfo           --------------------------
	.section	.note.nv.cuinfo,"",@"SHT_NOTE"
	.sectionflags	@"SHF_NOTE_NV_CUINFO"
        /*0018*/ 	.short	0x0002
        /*001a*/ 	.short	0x005a
        /*001c*/ 	.short	0x0082
	.zero		2


//--------------------- .nv.info                  --------------------------
	.section	.nv.info,"",@"SHT_CUDA_INFO"
	.align	4


	//----- nvinfo : EIATTR_REGCOUNT
	.align		4
        /*0000*/ 	.byte	0x04, 0x2f
        /*0002*/ 	.short	(.L_1 - .L_0)
	.align		4
.L_0:
        /*0004*/ 	.word	index@(gluon_wgmma)
        /*0008*/ 	.word	0x0000009a


	//----- nvinfo : EIATTR_FRAME_SIZE
	.align		4
.L_1:
        /*000c*/ 	.byte	0x04, 0x11
        /*000e*/ 	.short	(.L_3 - .L_2)
	.align		4
.L_2:
        /*0010*/ 	.word	index@(gluon_wgmma)
        /*0014*/ 	.word	0x00000000


	//----- nvinfo : EIATTR_MIN_STACK_SIZE
	.align		4
.L_3:
        /*0018*/ 	.byte	0x04, 0x12
        /*001a*/ 	.short	(.L_5 - .L_4)
	.align		4
.L_4:
        /*001c*/ 	.word	index@(gluon_wgmma)
        /*0020*/ 	.word	0x00000000
.L_5:


//--------------------- .nv.compat                --------------------------
	.section	.nv.compat,"",@"SHT_CUDA_COMPAT_INFO"
	.align	4
        /*0000*/ 	.byte	0x02, 0x09, 0x01, 0x00, 0x02, 0x02, 0x04, 0x00, 0x02, 0x05, 0x05, 0x00, 0x03, 0x07, 0x01, 0x01
        /*0010*/ 	.byte	0x02, 0x03, 0x03, 0x00, 0x02, 0x06, 0x01, 0x00, 0x04, 0x0b, 0x08, 0x00, 0x00, 0x00, 0x00, 0x00
        /*0020*/ 	.byte	0x00, 0x00, 0x00, 0x00


//--------------------- .nv.info.gluon_wgmma      --------------------------
	.section	.nv.info.gluon_wgmma,"",@"SHT_CUDA_INFO"
	.sectionflags	@""
	.align	4


	//----- nvinfo : EIATTR_CUDA_API_VERSION
	.align		4
        /*0000*/ 	.byte	0x04, 0x37
        /*0002*/ 	.short	(.L_7 - .L_6)
.L_6:
        /*0004*/ 	.word	0x00000082


	//----- nvinfo : EIATTR_KPARAM_INFO
	.align		4
.L_7:
        /*0008*/ 	.byte	0x04, 0x17
        /*000a*/ 	.short	(.L_9 - .L_8)
.L_8:
        /*000c*/ 	.word	0x00000000
        /*0010*/ 	.short	0x000a
        /*0012*/ 	.short	0x0048
        /*0014*/ 	.byte	0x00, 0xf4, 0x21, 0x00


	//----- nvinfo : EIATTR_KPARAM_INFO
	.align		4
.L_9:
        /*0018*/ 	.byte	0x04, 0x17
        /*001a*/ 	.short	(.L_11 - .L_10)
.L_10:
        /*001c*/ 	.word	0x00000000
        /*0020*/ 	.short	0x0009
        /*0022*/ 	.short	0x0040
        /*0024*/ 	.byte	0x00, 0xf4, 0x21, 0x00


	//----- nvinfo : EIATTR_KPARAM_INFO
	.align		4
.L_11:
        /*0028*/ 	.byte	0x04, 0x17
        /*002a*/ 	.short	(.L_13 - .L_12)
.L_12:
        /*002c*/ 	.word	0x00000000
        /*0030*/ 	.short	0x0008
        /*0032*/ 	.short	0x0038
        /*0034*/ 	.byte	0x00, 0xf0, 0x21, 0x00


	//----- nvinfo : EIATTR_KPARAM_INFO
	.align		4
.L_13:
        /*0038*/ 	.byte	0x04, 0x17
        /*003a*/ 	.short	(.L_15 - .L_14)
.L_14:
        /*003c*/ 	.word	0x00000000
        /*0040*/ 	.short	0x0007
        /*0042*/ 	.short	0x0030
        /*0044*/ 	.byte	0x00, 0xf0, 0x21, 0x00


	//----- nvinfo : EIATTR_KPARAM_INFO
	.align		4
.L_15:
        /*0048*/ 	.byte	0x04, 0x17
        /*004a*/ 	.short	(.L_17 - .L_16)
.L_16:
        /*004c*/ 	.word	0x00000000
        /*0050*/ 	.short	0x0006
        /*0052*/ 	.short	0x0028
        /*0054*/ 	.byte	0x00, 0xf0, 0x21, 0x00


	//----- nvinfo : EIATTR_KPARAM_INFO
	.align		4
.L_17:
        /*0058*/ 	.byte	0x04, 0x17
        /*005a*/ 	.short	(.L_19 - .L_18)
.L_18:
        /*005c*/ 	.word	0x00000000
        /*0060*/ 	.short	0x0005
        /*0062*/ 	.short	0x0020
        /*0064*/ 	.byte	0x00, 0xf0, 0x11, 0x00


	//----- nvinfo : EIATTR_KPARAM_INFO
	.align		4
.L_19:
        /*0068*/ 	.byte	0x04, 0x17
        /*006a*/ 	.short	(.L_21 - .L_20)
.L_20:
        /*006c*/ 	.word	0x00000000
        /*0070*/ 	.short	0x0004
        /*0072*/ 	.short	0x001c
        /*0074*/ 	.byte	0x00, 0xf0, 0x11, 0x00


	//----- nvinfo : EIATTR_KPARAM_INFO
	.align		4
.L_21:
        /*0078*/ 	.byte	0x04, 0x17
        /*007a*/ 	.short	(.L_23 - .L_22)
.L_22:
        /*007c*/ 	.word	0x00000000
        /*0080*/ 	.short	0x0003
        /*0082*/ 	.short	0x0018
        /*0084*/ 	.byte	0x00, 0xf0, 0x11, 0x00


	//----- nvinfo : EIATTR_KPARAM_INFO
	.align		4
.L_23:
        /*0088*/ 	.byte	0x04, 0x17
        /*008a*/ 	.short	(.L_25 - .L_24)
.L_24:
        /*008c*/ 	.word	0x00000000
        /*0090*/ 	.short	0x0002
        /*0092*/ 	.short	0x0010
        /*0094*/ 	.byte	0x00, 0xf4, 0x21, 0x00


	//----- nvinfo : EIATTR_KPARAM_INFO
	.align		4
.L_25:
        /*0098*/ 	.byte	0x04, 0x17
        /*009a*/ 	.short	(.L_27 - .L_26)
.L_26:
        /*009c*/ 	.word	0x00000000
        /*00a0*/ 	.short	0x0001
        /*00a2*/ 	.short	0x0008
        /*00a4*/ 	.byte	0x00, 0xf4, 0x21, 0x00


	//----- nvinfo : EIATTR_KPARAM_INFO
	.align		4
.L_27:
        /*00a8*/ 	.byte	0x04, 0x17
        /*00aa*/ 	.short	(.L_29 - .L_28)
.L_28:
        /*00ac*/ 	.word	0x00000000
        /*00b0*/ 	.short	0x0000
        /*00b2*/ 	.short	0x0000
        /*00b4*/ 	.byte	0x00, 0xf4, 0x21, 0x00


	//----- nvinfo : EIATTR_SPARSE_MMA_MASK
	.align		4
.L_29:
        /*00b8*/ 	.byte	0x03, 0x50
        /*00ba*/ 	.short	0x0000


	//----- nvinfo : EIATTR_MAXREG_COUNT
	.align		4
        /*00bc*/ 	.byte	0x03, 0x1b
        /*00be*/ 	.short	0x00ff


	//----- nvinfo : EIATTR_NUM_BARRIERS
	.align		4
        /*00c0*/ 	.byte	0x02, 0x4c
        /*00c2*/ 	.byte	0x01
	.zero		1


	//----- nvinfo : EIATTR_MERCURY_ISA_VERSION
	.align		4
        /*00c4*/ 	.byte	0x03, 0x5f
        /*00c6*/ 	.short	0x0101


	//----- nvinfo : EIATTR_INT_WARP_WIDE_INSTR_OFFSETS
	.align		4
        /*00c8*/ 	.byte	0x04, 0x31
        /*00ca*/ 	.short	(.L_31 - .L_30)


	//   ....[0]....
.L_30:
        /*00cc*/ 	.word	0x00001300


	//   ....[1]....
        /*00d0*/ 	.word	0x00001320


	//   ....[2]....
        /*00d4*/ 	.word	0x00001330


	//   ....[3]....
        /*00d8*/ 	.word	0x00001340


	//   ....[4]....
        /*00dc*/ 	.word	0x00001450


	//   ....[5]....
        /*00e0*/ 	.word	0x00001d70


	//   ....[6]....
        /*00e4*/ 	.word	0x00001d80


	//   ....[7]....
        /*00e8*/ 	.word	0x00001e40


	//   ....[8]....
        /*00ec*/ 	.word	0x00001e50


	//   ....[9]....
        /*00f0*/ 	.word	0x000029c0


	//   ....[10]....
        /*00f4*/ 	.word	0x000029d0


	//----- nvinfo : EIATTR_COOP_GROUP_MASK_REGIDS
	.align		4
.L_31:
        /*00f8*/ 	.byte	0x04, 0x29
        /*00fa*/ 	.short	(.L_33 - .L_32)


	//   ....[0]....
.L_32:
        /*00fc*/ 	.word	0xffffffff


	//   ....[1]....
        /*0100*/ 	.word	0xffffffff


	//   ....[2]....
        /*0104*/ 	.word	0xffffffff


	//----- nvinfo : EIATTR_COOP_GROUP_INSTR_OFFSETS
	.align		4
.L_33:
        /*0108*/ 	.byte	0x04, 0x28
        /*010a*/ 	.short	(.L_35 - .L_34)


	//   ....[0]....
.L_34:
        /*010c*/ 	.word	0x00000150


	//   ....[1]....
        /*0110*/ 	.word	0x00000720


	//   ....[2]....
        /*0114*/ 	.word	0x00000cd0


	//----- nvinfo : EIATTR_MBARRIER_INSTR_OFFSETS
	.align		4
.L_35:
        /*0118*/ 	.byte	0x04, 0x39
        /*011a*/ 	.short	(.L_37 - .L_36)


	//   ....[0]....
.L_36:
        /*011c*/ 	.word	0x000014b0
        /*0120*/ 	.word	0x000000ff
        /*0124*/ 	.word	0x00060000
        /*0128*/ 	.short	0x0100
        /*012a*/ 	.byte	0x37
	.zero		1


	//   ....[1]....
        /*012c*/ 	.word	0x00001640
        /*0130*/ 	.word	0x000000ff
        /*0134*/ 	.word	0x00060008
        /*0138*/ 	.short	0x0100
        /*013a*/ 	.byte	0x37
	.zero		1


	//   ....[2]....
        /*013c*/ 	.word	0x000017d0
        /*0140*/ 	.word	0x000000ff
        /*0144*/ 	.word	0x00060010
        /*0148*/ 	.short	0x0100
        /*014a*/ 	.byte	0x37
	.zero		1


	//   ....[3]....
        /*014c*/ 	.word	0x00001870
        /*0150*/ 	.word	0x000000ff
        /*0154*/ 	.word	0x00060018
        /*0158*/ 	.short	0x0100
        /*015a*/ 	.byte	0x37
	.zero		1


	//   ....[4]....
        /*015c*/ 	.word	0x00001f60
        /*0160*/ 	.word	0x000000ff
        /*0164*/ 	.word	0x00060000
        /*0168*/ 	.short	0x010a
        /*016a*/ 	.byte	0x17
	.zero		1


	//   ....[5]....
        /*016c*/ 	.word	0x00002440
        /*0170*/ 	.word	0x000000ff
        /*0174*/ 	.word	0x00060000
        /*0178*/ 	.short	0x0108
        /*017a*/ 	.byte	0x37
	.zero		1


	//   ....[6]....
        /*017c*/ 	.word	0x00002540
        /*0180*/ 	.word	0x000000ff
        /*0184*/ 	.word	0x00060008
        /*0188*/ 	.short	0x0108
        /*018a*/ 	.byte	0x37
	.zero		1


	//   ....[7]....
        /*018c*/ 	.word	0x00002630
        /*0190*/ 	.word	0x000000ff
        /*0194*/ 	.word	0x00060010
        /*0198*/ 	.short	0x0108
        /*019a*/ 	.byte	0x37
	.zero		1


	//   ....[8]....
        /*019c*/ 	.word	0x00002720
        /*01a0*/ 	.word	0x000000ff
        /*01a4*/ 	.word	0x00060018
        /*01a8*/ 	.short	0x0108
        /*01aa*/ 	.byte	0x37
	.zero		1


	//   ....[9]....
        /*01ac*/ 	.word	0x00002a80
        /*01b0*/ 	.word	0x000000ff
        /*01b4*/ 	.word	0x00060000
        /*01b8*/ 	.short	0x010a
        /*01ba*/ 	.byte	0x17
	.zero		1


	//----- nvinfo : EIATTR_NUM_MBARRIERS
	.align		4
.L_37:
        /*01bc*/ 	.byte	0x03, 0x38
        /*01be*/ 	.short	0x0004


	//----- nvinfo : EIATTR_EXIT_INSTR_OFFSETS
	.align		4
        /*01c0*/ 	.byte	0x04, 0x1c
        /*01c2*/ 	.short	(.L_39 - .L_38)


	//   ....[0]....
.L_38:
        /*01c4*/ 	.word	0x00002a70


	//----- nvinfo : EIATTR_REQNTID
	.align		4
.L_39:
        /*01c8*/ 	.byte	0x04, 0x10
        /*01ca*/ 	.short	(.L_41 - .L_40)
.L_40:
        /*01cc*/ 	.word	0x00000100
        /*01d0*/ 	.word	0x00000001
        /*01d4*/ 	.word	0x00000001


	//----- nvinfo : EIATTR_CRS_STACK_SIZE
	.align		4
.L_41:
        /*01d8*/ 	.byte	0x04, 0x1e
        /*01da*/ 	.short	(.L_43 - .L_42)
.L_42:
        /*01dc*/ 	.word	0x00000000


	//----- nvinfo : EIATTR_CBANK_PARAM_SIZE
	.align		4
.L_43:
        /*01e0*/ 	.byte	0x03, 0x19
        /*01e2*/ 	.short	0x0050


	//----- nvinfo : EIATTR_PARAM_CBANK
	.align		4
        /*01e4*/ 	.byte	0x04, 0x0a
        /*01e6*/ 	.short	(.L_45 - .L_44)
	.align		4
.L_44:
        /*01e8*/ 	.word	index@(.nv.constant0.gluon_wgmma)
        /*01ec*/ 	.short	0x0210
        /*01ee*/ 	.short	0x0050


	//----- nvinfo : EIATTR_SW_WAR
	.align		4
.L_45:
        /*01f0*/ 	.byte	0x04, 0x36
        /*01f2*/ 	.short	(.L_47 - .L_46)
.L_46:
        /*01f4*/ 	.word	0x00000008
.L_47:


//--------------------- .nv.callgraph             --------------------------
	.section	.nv.callgraph,"",@"SHT_CUDA_CALLGRAPH"
	.align	4
	.sectionentsize	8
	.align		4
        /*0000*/ 	.word	0x00000000
	.align		4
        /*0004*/ 	.word	0xffffffff
	.align		4
        /*0008*/ 	.word	0x00000000
	.align		4
        /*000c*/ 	.word	0xfffffffe
	.align		4
        /*0010*/ 	.word	0x00000000
	.align		4
        /*0014*/ 	.word	0xfffffffd
	.align		4
        /*0018*/ 	.word	0x00000000
	.align		4
        /*001c*/ 	.word	0xfffffffc


//--------------------- .text.gluon_wgmma         --------------------------
	.section	.text.gluon_wgmma,"ax",@progbits
	.align	128
        .global         gluon_wgmma
        .type           gluon_wgmma,@function
        .size           gluon_wgmma,(.L_x_52 - gluon_wgmma)
        .other          gluon_wgmma,@"STO_CUDA_ENTRY STV_DEFAULT"
gluon_wgmma:
.text.gluon_wgmma:
[----:B------:R-:W-:Y:S01]  /*0000*/  LDC R1, c[0x0][0x28] ;  /* 0x00000a00ff017b82 */ /* 0x000fe20000000800 */
[----:B------:R-:W1:Y:S07]  /*0010*/  S2R R0, SR_TID.X ;  /* 0x0000000000007919 */ /* 0x000e6e0000002100 */
[----:B------:R-:W2:Y:S01]  /*0020*/  S2UR UR4, SR_CgaCtaId ;  /* 0x00000000000479c3 */ /* 0x000ea20000008800 */
[----:B------:R-:W-:Y:S01]  /*0030*/  UMOV UR55, 0x400 ;  /* 0x0000040000377882 */ /* 0x000fe20000000000 */
[----:B------:R-:W-:Y:S01]  /*0040*/  ULDC UR6, c[0x0][0xc] ;  /* 0x0000030000067ab9 */ /* 0x000fe20000000800 */
[----:B------:R-:W-:Y:S01]  /*0050*/  ULDC.64 UR48, c[0x0][0x250] ;  /* 0x0000940000307ab9 */ /* 0x000fe20000000a00 */
[----:B------:R-:W-:Y:S04]  /*0060*/  BSSY B0, `(.L_x_0) ;  /* 0x000001e000007945 */ /* 0x000fe80003800000 */
[----:B------:R-:W3:Y:S08]  /*0070*/  LDC R4, c[0x0][0x228] ;  /* 0x00008a00ff047b82 */ /* 0x000ef00000000800 */
[----:B------:R-:W4:Y:S08]  /*0080*/  LDC R15, c[0x0][0x230] ;  /* 0x00008c00ff0f7b82 */ /* 0x000f300000000800 */
[----:B------:R-:W-:Y:S01]  /*0090*/  S2UR UR50, SR_CTAID.Y ;  /* 0x00000000003279c3 */ /* 0x000fe20000002600 */
[----:B--2---:R-:W-:-:S03]  /*00a0*/  ULEA UR55, UR4, UR55, 0x18 ;  /* 0x0000003704377291 */ /* 0x004fc6000f8ec03f */
[----:B------:R-:W-:Y:S01]  /*00b0*/  ULDC UR4, c[0x0][0x10] ;  /* 0x0000040000047ab9 */ /* 0x000fe20000000800 */
[----:B-1----:R-:W-:-:S03]  /*00c0*/  LOP3.LUT R6, R0, 0xff, RZ, 0xc0, !PT ;  /* 0x000000ff00067812 */ /* 0x002fc600078ec0ff */
[----:B------:R-:W1:Y:S01]  /*00d0*/  S2UR UR5, SR_CTAID.Z ;  /* 0x00000000000579c3 */ /* 0x000e620000002700 */
[----:B---3--:R-:W-:Y:S01]  /*00e0*/  VIADD R4, R4, 0xffffffff ;  /* 0xffffffff04047836 */ /* 0x008fe20000000000 */
[C---:B------:R-:W-:Y:S02]  /*00f0*/  ISETP.GE.U32.AND P0, PT, R6.reuse, 0x20, PT ;  /* 0x000000200600780c */ /* 0x040fe40003f06070 */
[C---:B------:R-:W-:Y:S02]  /*0100*/  ISETP.NE.U32.AND P2, PT, R6.reuse, RZ, PT ;  /* 0x000000ff0600720c */ /* 0x040fe40003f45070 */
[----:B------:R-:W-:Y:S02]  /*0110*/  LEA R12, R6, UR55, 0x2 ;  /* 0x00000037060c7c11 */ /* 0x000fe4000f8e10ff */
[----:B------:R-:W2:Y:S01]  /*0120*/  S2UR UR51, SR_CTAID.X ;  /* 0x00000000003379c3 */ /* 0x000ea20000002500 */
[----:B----4-:R-:W-:-:S06]  /*0130*/  VIADD R14, R15, 0xffffffff ;  /* 0xffffffff0f0e7836 */ /* 0x010fcc0000000000 */
[----:B------:R3:W-:Y:S01]  /*0140*/  @!P0 STS [R12], RZ ;  /* 0x000000ff0c008388 */ /* 0x0007e20000000800 */
[----:B------:R-:W-:-:S03]  /*0150*/  NOP ;  /* 0x0000000000007918 */ /* 0x000fc60000000000 */
[----:B------:R3:W-:Y:S01]  /*0160*/  @!P2 STS [UR55+0x24], R4 ;  /* 0x00002404ff00a988 */ /* 0x0007e20008000837 */
[----:B-1----:R-:W-:-:S03]  /*0170*/  UIMAD UR4, UR5, UR4, UR50 ;  /* 0x00000004050472a4 */ /* 0x002fc6000f8e0232 */
[----:B------:R3:W-:Y:S01]  /*0180*/  @!P2 STS [UR55+0x20], R14 ;  /* 0x0000200eff00a988 */ /* 0x0007e20008000837 */
[----:B--2---:R-:W-:-:S04]  /*0190*/  UIMAD UR4, UR4, UR6, UR51 ;  /* 0x00000006040472a4 */ /* 0x004fc8000f8e0233 */
[----:B------:R-:W-:-:S04]  /*01a0*/  UIMAD UR8, UR4, 0x180, URZ ;  /* 0x00000180040878a4 */ /* 0x000fc8000f8e023f */
[----:B------:R-:W-:-:S04]  /*01b0*/  UIADD3 UR4, UP0, UR8, UR48, URZ ;  /* 0x0000003008047290 */ /* 0x000fc8000ff1e03f */
[----:B------:R-:W-:Y:S01]  /*01c0*/  ULEA.HI.X.SX32 UR5, UR8, UR49, 0x1, UP0 ;  /* 0x0000003108057291 */ /* 0x000fe200080f0e3f */
[----:B---3--:R-:W-:Y:S11]  /*01d0*/  @P2 BRA `(.L_x_1) ;  /* 0x0000000000182947 */ /* 0x008ff60003800000 */
[----:B------:R-:W1:Y:S01]  /*01e0*/  LDS R2, [UR55+0x8] ;  /* 0x00000837ff027984 */ /* 0x000e620008000800 */
[----:B------:R-:W2:Y:S01]  /*01f0*/  LDC.64 R8, c[0x0][0x210] ;  /* 0x00008400ff087b82 */ /* 0x000ea20000000a00 */
[----:B------:R-:W-:Y:S02]  /*0200*/  IMAD.MOV.U32 R3, RZ, RZ, 0x70 ;  /* 0x00000070ff037424 */ /* 0x000fe400078e00ff */
[----:B--2---:R2:W-:Y:S03]  /*0210*/  STS.64 [UR55], R8 ;  /* 0x00000008ff007988 */ /* 0x0045e60008000a37 */
[----:B-1----:R-:W-:-:S05]  /*0220*/  LOP3.LUT R2, R2, 0x10, R3, 0xd8, !PT ;  /* 0x0000001002027812 */ /* 0x002fca00078ed803 */
[----:B------:R2:W-:Y:S02]  /*0230*/  STS [UR55+0x8], R2 ;  /* 0x00000802ff007988 */ /* 0x0005e40008000837 */
.L_x_1:
[----:B------:R-:W-:Y:S05]  /*0240*/  BSYNC B0 ;  /* 0x0000000000007941 */ /* 0x000fea0003800000 */
.L_x_0:
[----:B------:R-:W-:Y:S04]  /*0250*/  BSSY B0, `(.L_x_2) ;  /* 0x000000a000007945 */ /* 0x000fe80003800000 */
[----:B------:R-:W-:Y:S05]  /*0260*/  @P2 BRA `(.L_x_3) ;  /* 0x0000000000202947 */ /* 0x000fea0003800000 */
[----:B--2---:R-:W1:Y:S01]  /*0270*/  LDS R2, [UR55+0x34] ;  /* 0x00003437ff027984 */ /* 0x004e620008000800 */
[----:B------:R-:W-:Y:S02]  /*0280*/  IMAD.MOV.U32 R3, RZ, RZ, 0x3f000000 ;  /* 0x3f000000ff037424 */ /* 0x000fe400078e00ff */
[----:B------:R-:W-:Y:S01]  /*0290*/  @!P2 IMAD.MOV.U32 R5, RZ, RZ, 0xff ;  /* 0x000000ffff05a424 */ /* 0x000fe200078e00ff */
[----:B------:R-:W2:Y:S02]  /*02a0*/  @!P2 LDS R8, [UR55+0x38] ;  /* 0x00003837ff08a984 */ /* 0x000ea40008000800 */
[----:B-1----:R-:W-:Y:S02]  /*02b0*/  LOP3.LUT R2, R2, 0xff000000, R3, 0xb8, !PT ;  /* 0xff00000002027812 */ /* 0x002fe400078eb803 */
[----:B--2---:R-:W-:-:S03]  /*02c0*/  @!P2 LOP3.LUT R3, R8, 0xff, R5, 0xb8, !PT ;  /* 0x000000ff0803a812 */ /* 0x004fc600078eb805 */
[----:B------:R1:W-:Y:S04]  /*02d0*/  STS [UR55+0x34], R2 ;  /* 0x00003402ff007988 */ /* 0x0003e80008000837 */
[----:B------:R1:W-:Y:S02]  /*02e0*/  @!P2 STS [UR55+0x38], R3 ;  /* 0x00003803ff00a988 */ /* 0x0003e40008000837 */
.L_x_3:
[----:B------:R-:W-:Y:S05]  /*02f0*/  BSYNC B0 ;  /* 0x0000000000007941 */ /* 0x000fea0003800000 */
.L_x_2:
[----:B------:R-:W-:Y:S04]  /*0300*/  BSSY B0, `(.L_x_4) ;  /* 0x000000e000007945 */ /* 0x000fe80003800000 */
[----:B------:R-:W-:Y:S05]  /*0310*/  @P2 BRA `(.L_x_5) ;  /* 0x0000000000302947 */ /* 0x000fea0003800000 */
[----:B-1----:R-:W1:Y:S01]  /*0320*/  LDS R3, [UR55+0x34] ;  /* 0x00003437ff037984 */ /* 0x002e620008000800 */
[----:B------:R-:W3:Y:S03]  /*0330*/  LDC.64 R10, c[0x0][0x238] ;  /* 0x00008e00ff0a7b82 */ /* 0x000ee60000000a00 */
[----:B--2---:R-:W2:Y:S01]  /*0340*/  LDS R2, [UR55+0x1c] ;  /* 0x00001c37ff027984 */ /* 0x004ea20008000800 */
[C---:B---3--:R-:W-:Y:S01]  /*0350*/  SHF.L.U64.HI R8, R10.reuse, 0x1, R11 ;  /* 0x000000010a087819 */ /* 0x048fe2000001020b */
[----:B------:R-:W-:-:S03]  /*0360*/  IMAD.SHL.U32 R5, R10, 0x2, RZ ;  /* 0x000000020a057824 */ /* 0x000fc600078e00ff */
[--C-:B------:R-:W-:Y:S02]  /*0370*/  SHF.R.U32.HI R7, RZ, 0x4, R8.reuse ;  /* 0x00000004ff077819 */ /* 0x100fe40000011608 */
[----:B------:R-:W-:-:S05]  /*0380*/  SHF.R.U64 R5, R5, 0x4, R8 ;  /* 0x0000000405057819 */ /* 0x000fca0000001208 */
[----:B------:R3:W-:Y:S01]  /*0390*/  STS [UR55+0xc], R5 ;  /* 0x00000c05ff007988 */ /* 0x0007e20008000837 */
[----:B-1----:R-:W-:Y:S02]  /*03a0*/  LOP3.LUT R3, R3, 0x7, RZ, 0xb8, !PT ;  /* 0x0000000703037812 */ /* 0x002fe400078eb8ff */
[----:B--2---:R-:W-:-:S03]  /*03b0*/  LOP3.LUT R2, R2, 0xf, R7, 0xb8, !PT ;  /* 0x0000000f02027812 */ /* 0x004fc600078eb807 */
[----:B------:R3:W-:Y:S04]  /*03c0*/  STS [UR55+0x34], R3 ;  /* 0x00003403ff007988 */ /* 0x0007e80008000837 */
[----:B------:R3:W-:Y:S02]  /*03d0*/  STS [UR55+0x1c], R2 ;  /* 0x00001c02ff007988 */ /* 0x0007e40008000837 */
.L_x_5:
[----:B------:R-:W-:Y:S05]  /*03e0*/  BSYNC B0 ;  /* 0x0000000000007941 */ /* 0x000fea0003800000 */
.L_x_4:
[----:B------:R-:W-:Y:S04]  /*03f0*/  BSSY B1, `(.L_x_6) ;  /* 0x000001b000017945 */ /* 0x000fe80003800000 */
[----:B------:R-:W-:Y:S01]  /*0400*/  BSSY B0, `(.L_x_7) ;  /* 0x0000016000007945 */ /* 0x000fe20003800000 */
[----:B------:R-:W-:-:S03]  /*0410*/  IMAD.MOV.U32 R13, RZ, RZ, RZ ;  /* 0x000000ffff0d7224 */ /* 0x000fc600078e00ff */
[----:B------:R-:W-:Y:S05]  /*0420*/  @P2 BRA `(.L_x_8) ;  /* 0x0000000000202947 */ /* 0x000fea0003800000 */
[----:B-123--:R-:W1:Y:S02]  /*0430*/  LDS R2, [UR55+0x34] ;  /* 0x00003437ff027984 */ /* 0x00ee640008000800 */
[----:B-1----:R-:W-:-:S05]  /*0440*/  LOP3.LUT R2, R2, 0x38, RZ, 0xb8, !PT ;  /* 0x0000003802027812 */ /* 0x002fca00078eb8ff */
[----:B------:R1:W-:Y:S01]  /*0450*/  STS [UR55+0x34], R2 ;  /* 0x00003402ff007988 */ /* 0x0003e20008000837 */
[----:B------:R-:W-:Y:S05]  /*0460*/  @P2 BRA `(.L_x_9) ;  /* 0x0000000000202947 */ /* 0x000fea0003800000 */
[----:B-1----:R-:W1:Y:S01]  /*0470*/  LDS R2, [UR55+0x8] ;  /* 0x00000837ff027984 */ /* 0x002e620008000800 */
[----:B------:R-:W-:-:S05]  /*0480*/  IMAD.MOV.U32 R3, RZ, RZ, 0x780 ;  /* 0x00000780ff037424 */ /* 0x000fca00078e00ff */
[----:B-1----:R-:W-:-:S05]  /*0490*/  LOP3.LUT R2, R2, 0x300, R3, 0xd8, !PT ;  /* 0x0000030002027812 */ /* 0x002fca00078ed803 */
[----:B------:R4:W-:Y:S02]  /*04a0*/  STS [UR55+0x8], R2 ;  /* 0x00000802ff007988 */ /* 0x0009e40008000837 */
.L_x_8:
[----:B------:R-:W-:Y:S05]  /*04b0*/  @P2 BRA `(.L_x_10) ;  /* 0x0000000000282947 */ /* 0x000fea0003800000 */
[----:B-1234-:R-:W1:Y:S02]  /*04c0*/  LDS R2, [UR55+0x8] ;  /* 0x00000837ff027984 */ /* 0x01ee640008000800 */
[----:B-1----:R-:W-:-:S05]  /*04d0*/  LOP3.LUT R2, R2, 0x1800, RZ, 0xb8, !PT ;  /* 0x0000180002027812 */ /* 0x002fca00078eb8ff */
[----:B------:R2:W-:Y:S02]  /*04e0*/  STS [UR55+0x8], R2 ;  /* 0x00000802ff007988 */ /* 0x0005e40008000837 */
.L_x_9:
[----:B------:R-:W-:Y:S05]  /*04f0*/  @P2 BREAK B0 ;  /* 0x0000000000002942 */ /* 0x000fea0003800000 */
[----:B------:R-:W-:Y:S05]  /*0500*/  @P2 BRA `(.L_x_11) ;  /* 0x0000000000242947 */ /* 0x000fea0003800000 */
[----:B------:R-:W3:Y:S01]  /*0510*/  LDS R3, [UR55+0x8] ;  /* 0x00000837ff037984 */ /* 0x000ee20008000800 */
[----:B-12---:R-:W-:-:S05]  /*0520*/  IMAD.MOV.U32 R2, RZ, RZ, 0x6000 ;  /* 0x00006000ff027424 */ /* 0x006fca00078e00ff */
[----:B---3--:R-:W-:-:S04]  /*0530*/  LOP3.LUT R2, R3, 0x6000, R2, 0xd8, !PT ;  /* 0x0000600003027812 */ /* 0x008fc800078ed802 */
[----:B------:R-:W-:-:S05]  /*0540*/  LOP3.LUT R2, R2, 0x400000, RZ, 0xb8, !PT ;  /* 0x0040000002027812 */ /* 0x000fca00078eb8ff */
[----:B------:R5:W-:Y:S02]  /*0550*/  STS [UR55+0x8], R2 ;  /* 0x00000802ff007988 */ /* 0x000be40008000837 */
.L_x_10:
[----:B------:R-:W-:Y:S05]  /*0560*/  BSYNC B0 ;  /* 0x0000000000007941 */ /* 0x000fea0003800000 */
.L_x_7:
[----:B-12345:R-:W1:Y:S02]  /*0570*/  @!P2 LDS R2, [UR55+0x8] ;  /* 0x00000837ff02a984 */ /* 0x03ee640008000800 */
[----:B-1----:R-:W-:-:S05]  /*0580*/  @!P2 LOP3.LUT R2, R2, 0x8000, RZ, 0xb8, !PT ;  /* 0x000080000202a812 */ /* 0x002fca00078eb8ff */
[----:B------:R3:W-:Y:S02]  /*0590*/  @!P2 STS [UR55+0x8], R2 ;  /* 0x00000802ff00a988 */ /* 0x0007e40008000837 */
.L_x_11:
[----:B------:R-:W-:Y:S05]  /*05a0*/  BSYNC B1 ;  /* 0x0000000000017941 */ /* 0x000fea0003800000 */
.L_x_6:
[----:B------:R-:W-:Y:S05]  /*05b0*/  WARPSYNC.ALL ;  /* 0x0000000000007948 */ /* 0x000fea0003800000 */
[----:B------:R-:W4:Y:S02]  /*05c0*/  LDC R5, c[0x0][0x22c] ;  /* 0x00008b00ff057b82 */ /* 0x000f240000000800 */
[----:B----4-:R-:W-:Y:S01]  /*05d0*/  VIADD R5, R5, 0xffffffff ;  /* 0xffffffff05057836 */ /* 0x010fe20000000000 */
[----:B------:R-:W-:Y:S06]  /*05e0*/  @P0 BRA `(.L_x_12) ;  /* 0x0000000000280947 */ /* 0x000fec0003800000 */
[----:B-123--:R-:W1:Y:S01]  /*05f0*/  S2R R2, SR_LANEID ;  /* 0x0000000000027919 */ /* 0x00ee620000000000 */
[----:B------:R-:W-:Y:S05]  /*0600*/  WARPSYNC.ALL ;  /* 0x0000000000007948 */ /* 0x000fea0003800000 */
[----:B-1----:R-:W-:-:S05]  /*0610*/  IMAD.SHL.U32 R7, R2, 0x4, RZ ;  /* 0x0000000402077824 */ /* 0x002fca00078e00ff */
[----:B------:R-:W1:Y:S01]  /*0620*/  LDS R9, [R7+UR55] ;  /* 0x0000003707097984 */ /* 0x000e620008000800 */
[----:B------:R-:W-:-:S05]  /*0630*/  IADD3 R2, P1, R7, UR4, RZ ;  /* 0x0000000407027c10 */ /* 0x000fca000ff3e0ff */
[----:B------:R-:W-:-:S05]  /*0640*/  IMAD.X R3, RZ, RZ, UR5, P1 ;  /* 0x00000005ff037e24 */ /* 0x000fca00088e06ff */
[----:B-1----:R4:W5:Y:S01]  /*0650*/  ATOMG.E.EXCH.STRONG.GPU PT, RZ, [R2], R9 ;  /* 0x0000000902ff73a8 */ /* 0x00296200041ee100 */
[----:B------:R-:W-:-:S04]  /*0660*/  DEPBAR {5,4,3,2,1,0} ;  /* 0x0000003f0000791a */ /* 0x000fc80000000000 */
[----:B------:R4:W-:Y:S01]  /*0670*/  UTMACCTL.IV [UR4] ;  /* 0x00000000040079b9 */ /* 0x0009e20008000000 */
[----:B------:R-:W-:Y:S01]  /*0680*/  NOP ;  /* 0x0000000000007918 */ /* 0x000fe20000000000 */
.L_x_12:
[----:B------:R-:W-:Y:S05]  /*0690*/  @P0 BRA `(.L_x_13) ;  /* 0x00000000000c0947 */ /* 0x000fea0003800000 */
[----:B------:R0:W-:Y:S01]  /*06a0*/  UTMACMDFLUSH ;  /* 0x00000000000079b7 */ /* 0x0001e20000000000 */
[----:B------:R-:W-:Y:S05]  /*06b0*/  @P0 BRA `(.L_x_13) ;  /* 0x0000000000040947 */ /* 0x000fea0003800000 */
[----:B------:R-:W-:-:S04]  /*06c0*/  DEPBAR.LE SB0, 0x0 ;  /* 0x000080000000791a */ /* 0x000fc80000000000 */
.L_x_13:
[----:B------:R-:W-:Y:S05]  /*06d0*/  WARPSYNC.ALL ;  /* 0x0000000000007948 */ /* 0x000fea0003800000 */
[----:B-----5:R-:W-:Y:S06]  /*06e0*/  BAR.SYNC.DEFER_BLOCKING 0x0 ;  /* 0x0000000000007b1d */ /* 0x020fec0000010000 */
[----:B------:R-:W-:Y:S02]  /*06f0*/  BSSY B1, `(.L_x_14) ;  /* 0x000000b000017945 */ /* 0x000fe40003800000 */
[----:B------:R-:W-:Y:S06]  /*0700*/  BAR.SYNC.DEFER_BLOCKING 0x0 ;  /* 0x0000000000007b1d */ /* 0x000fec0000010000 */
[----:B------:R5:W-:Y:S01]  /*0710*/  @!P0 STS [R12], RZ ;  /* 0x000000ff0c008388 */ /* 0x000be20000000800 */
[----:B------:R-:W-:Y:S01]  /*0720*/  NOP ;  /* 0x0000000000007918 */ /* 0x000fe20000000000 */
[----:B------:R-:W-:Y:S05]  /*0730*/  @P2 BRA `(.L_x_15) ;  /* 0x0000000000182947 */ /* 0x000fea0003800000 */
[----:B-1234-:R-:W1:Y:S01]  /*0740*/  LDS R2, [UR55+0x8] ;  /* 0x00000837ff027984 */ /* 0x01ee620008000800 */
[----:B------:R-:W2:Y:S01]  /*0750*/  LDC.64 R8, c[0x0][0x218] ;  /* 0x00008600ff087b82 */ /* 0x000ea20000000a00 */
[----:B------:R-:W-:Y:S02]  /*0760*/  IMAD.MOV.U32 R3, RZ, RZ, 0x70 ;  /* 0x00000070ff037424 */ /* 0x000fe400078e00ff */
[----:B--2---:R2:W-:Y:S03]  /*0770*/  STS.64 [UR55], R8 ;  /* 0x00000008ff007988 */ /* 0x0045e60008000a37 */
[----:B-1----:R-:W-:-:S05]  /*0780*/  LOP3.LUT R2, R2, 0x10, R3, 0xd8, !PT ;  /* 0x0000001002027812 */ /* 0x002fca00078ed803 */
[----:B------:R2:W-:Y:S02]  /*0790*/  STS [UR55+0x8], R2 ;  /* 0x00000802ff007988 */ /* 0x0005e40008000837 */
.L_x_15:
[----:B----4-:R-:W-:Y:S05]  /*07a0*/  BSYNC B1 ;  /* 0x0000000000017941 */ /* 0x010fea0003800000 */
.L_x_14:
[----:B------:R-:W-:Y:S04]  /*07b0*/  BSSY B1, `(.L_x_16) ;  /* 0x000000a000017945 */ /* 0x000fe80003800000 */
[----:B------:R-:W-:Y:S05]  /*07c0*/  @P2 BRA `(.L_x_17) ;  /* 0x0000000000202947 */ /* 0x000fea0003800000 */
[----:B-123--:R-:W1:Y:S01]  /*07d0*/  LDS R2, [UR55+0x34] ;  /* 0x00003437ff027984 */ /* 0x00ee620008000800 */
[----:B------:R-:W-:Y:S02]  /*07e0*/  IMAD.MOV.U32 R7, RZ, RZ, 0x3f000000 ;  /* 0x3f000000ff077424 */ /* 0x000fe400078e00ff */
[----:B------:R-:W-:Y:S01]  /*07f0*/  @!P2 IMAD.MOV.U32 R3, RZ, RZ, 0x7f ;  /* 0x0000007fff03a424 */ /* 0x000fe200078e00ff */
[----:B------:R-:W2:Y:S02]  /*0800*/  @!P2 LDS R8, [UR55+0x38] ;  /* 0x00003837ff08a984 */ /* 0x000ea40008000800 */
[----:B-1----:R-:W-:Y:S02]  /*0810*/  LOP3.LUT R2, R2, 0xff000000, R7, 0xb8, !PT ;  /* 0xff00000002027812 */ /* 0x002fe400078eb807 */
[----:B--2---:R-:W-:-:S03]  /*0820*/  @!P2 LOP3.LUT R3, R8, 0xff, R3, 0xb8, !PT ;  /* 0x000000ff0803a812 */ /* 0x004fc600078eb803 */
[----:B------:R4:W-:Y:S04]  /*0830*/  STS [UR55+0x34], R2 ;  /* 0x00003402ff007988 */ /* 0x0009e80008000837 */
[----:B------:R4:W-:Y:S02]  /*0840*/  @!P2 STS [UR55+0x38], R3 ;  /* 0x00003803ff00a988 */ /* 0x0009e40008000837 */
.L_x_17:
[----:B------:R-:W-:Y:S05]  /*0850*/  BSYNC B1 ;  /* 0x0000000000017941 */ /* 0x000fea0003800000 */
.L_x_16:
[----:B------:R-:W-:Y:S04]  /*0860*/  BSSY B1, `(.L_x_18) ;  /* 0x0000004000017945 */ /* 0x000fe80003800000 */
[----:B------:R-:W-:Y:S05]  /*0870*/  @P2 BRA `(.L_x_19) ;  /* 0x0000000000082947 */ /* 0x000fea0003800000 */
[----:B------:R1:W-:Y:S04]  /*0880*/  STS [UR55+0x24], R14 ;  /* 0x0000240eff007988 */ /* 0x0003e80008000837 */
[----:B------:R1:W-:Y:S02]  /*0890*/  STS [UR55+0x20], R5 ;  /* 0x00002005ff007988 */ /* 0x0003e40008000837 */
.L_x_19:
[----:B------:R-:W-:Y:S05]  /*08a0*/  BSYNC B1 ;  /* 0x0000000000017941 */ /* 0x000fea0003800000 */
.L_x_18:
[----:B------:R-:W-:Y:S04]  /*08b0*/  BSSY B1, `(.L_x_20) ;  /* 0x000000e000017945 */ /* 0x000fe80003800000 */
[----:B------:R-:W-:Y:S05]  /*08c0*/  @P2 BRA `(.L_x_21) ;  /* 0x0000000000302947 */ /* 0x000fea0003800000 */
[----:B----4-:R-:W4:Y:S01]  /*08d0*/  LDS R3, [UR55+0x34] ;  /* 0x00003437ff037984 */ /* 0x010f220008000800 */
[----:B------:R-:W4:Y:S03]  /*08e0*/  LDC.64 R10, c[0x0][0x240] ;  /* 0x00009000ff0a7b82 */ /* 0x000f260000000a00 */
[----:B-123--:R-:W1:Y:S01]  /*08f0*/  LDS R2, [UR55+0x1c] ;  /* 0x00001c37ff027984 */ /* 0x00ee620008000800 */
[C---:B----4-:R-:W-:Y:S01]  /*0900*/  SHF.L.U64.HI R8, R10.reuse, 0x1, R11 ;  /* 0x000000010a087819 */ /* 0x050fe2000001020b */
[----:B------:R-:W-:-:S03]  /*0910*/  IMAD.SHL.U32 R7, R10, 0x2, RZ ;  /* 0x000000020a077824 */ /* 0x000fc600078e00ff */
[--C-:B------:R-:W-:Y:S02]  /*0920*/  SHF.R.U32.HI R9, RZ, 0x4, R8.reuse ;  /* 0x00000004ff097819 */ /* 0x100fe40000011608 */
[----:B------:R-:W-:-:S05]  /*0930*/  SHF.R.U64 R7, R7, 0x4, R8 ;  /* 0x0000000407077819 */ /* 0x000fca0000001208 */
[----:B------:R2:W-:Y:S01]  /*0940*/  STS [UR55+0xc], R7 ;  /* 0x00000c07ff007988 */ /* 0x0005e20008000837 */
[----:B------:R-:W-:Y:S02]  /*0950*/  LOP3.LUT R3, R3, 0x7, RZ, 0xb8, !PT ;  /* 0x0000000703037812 */ /* 0x000fe400078eb8ff */
[----:B-1----:R-:W-:-:S03]  /*0960*/  LOP3.LUT R2, R2, 0xf, R9, 0xb8, !PT ;  /* 0x0000000f02027812 */ /* 0x002fc600078eb809 */
[----:B------:R2:W-:Y:S04]  /*0970*/  STS [UR55+0x34], R3 ;  /* 0x00003403ff007988 */ /* 0x0005e80008000837 */
[----:B------:R2:W-:Y:S02]  /*0980*/  STS [UR55+0x1c], R2 ;  /* 0x00001c02ff007988 */ /* 0x0005e40008000837 */
.L_x_21:
[----:B------:R-:W-:Y:S05]  /*0990*/  BSYNC B1 ;  /* 0x0000000000017941 */ /* 0x000fea0003800000 */
.L_x_20:
[----:B------:R-:W-:Y:S04]  /*09a0*/  BSSY B2, `(.L_x_22) ;  /* 0x000001a000027945 */ /* 0x000fe80003800000 */
[----:B------:R-:W-:Y:S04]  /*09b0*/  BSSY B1, `(.L_x_23) ;  /* 0x0000015000017945 */ /* 0x000fe80003800000 */
[----:B------:R-:W-:Y:S05]  /*09c0*/  @P2 BRA `(.L_x_24) ;  /* 0x0000000000202947 */ /* 0x000fea0003800000 */
[----:B-1234-:R-:W1:Y:S02]  /*09d0*/  LDS R2, [UR55+0x34] ;  /* 0x00003437ff027984 */ /* 0x01ee640008000800 */
[----:B-1----:R-:W-:-:S05]  /*09e0*/  LOP3.LUT R2, R2, 0x38, RZ, 0xb8, !PT ;  /* 0x0000003802027812 */ /* 0x002fca00078eb8ff */
[----:B------:R1:W-:Y:S01]  /*09f0*/  STS [UR55+0x34], R2 ;  /* 0x00003402ff007988 */ /* 0x0003e20008000837 */
[----:B------:R-:W-:Y:S05]  /*0a00*/  @P2 BRA `(.L_x_25) ;  /* 0x0000000000202947 */ /* 0x000fea0003800000 */
[----:B-1----:R-:W1:Y:S01]  /*0a10*/  LDS R2, [UR55+0x8] ;  /* 0x00000837ff027984 */ /* 0x002e620008000800 */
[----:B------:R-:W-:-:S05]  /*0a20*/  IMAD.MOV.U32 R3, RZ, RZ, 0x780 ;  /* 0x00000780ff037424 */ /* 0x000fca00078e00ff */
[----:B-1----:R-:W-:-:S05]  /*0a30*/  LOP3.LUT R2, R2, 0x300, R3, 0xd8, !PT ;  /* 0x0000030002027812 */ /* 0x002fca00078ed803 */
[----:B------:R1:W-:Y:S02]  /*0a40*/  STS [UR55+0x8], R2 ;  /* 0x00000802ff007988 */ /* 0x0003e40008000837 */
.L_x_24:
[----:B------:R-:W-:Y:S05]  /*0a50*/  @P2 BRA `(.L_x_26) ;  /* 0x0000000000282947 */ /* 0x000fea0003800000 */
[----:B-1234-:R-:W1:Y:S02]  /*0a60*/  LDS R2, [UR55+0x8] ;  /* 0x00000837ff027984 */ /* 0x01ee640008000800 */
[----:B-1----:R-:W-:-:S05]  /*0a70*/  LOP3.LUT R2, R2, 0x1800, RZ, 0xb8, !PT ;  /* 0x0000180002027812 */ /* 0x002fca00078eb8ff */
[----:B------:R2:W-:Y:S02]  /*0a80*/  STS [UR55+0x8], R2 ;  /* 0x00000802ff007988 */ /* 0x0005e40008000837 */
.L_x_25:
[----:B------:R-:W-:Y:S05]  /*0a90*/  @P2 BREAK B1 ;  /* 0x0000000000012942 */ /* 0x000fea0003800000 */
[----:B------:R-:W-:Y:S05]  /*0aa0*/  @P2 BRA `(.L_x_27) ;  /* 0x0000000000242947 */ /* 0x000fea0003800000 */
[----:B-12---:R-:W1:Y:S01]  /*0ab0*/  LDS R2, [UR55+0x8] ;  /* 0x00000837ff027984 */ /* 0x006e620008000800 */
[----:B------:R-:W-:-:S05]  /*0ac0*/  IMAD.MOV.U32 R3, RZ, RZ, 0x6000 ;  /* 0x00006000ff037424 */ /* 0x000fca00078e00ff */
[----:B-1----:R-:W-:-:S04]  /*0ad0*/  LOP3.LUT R2, R2, 0x6000, R3, 0xd8, !PT ;  /* 0x0000600002027812 */ /* 0x002fc800078ed803 */
[----:B------:R-:W-:-:S05]  /*0ae0*/  LOP3.LUT R2, R2, 0x400000, RZ, 0xb8, !PT ;  /* 0x0040000002027812 */ /* 0x000fca00078eb8ff */
[----:B------:R1:W-:Y:S02]  /*0af0*/  STS [UR55+0x8], R2 ;  /* 0x00000802ff007988 */ /* 0x0003e40008000837 */
.L_x_26:
[----:B------:R-:W-:Y:S05]  /*0b00*/  BSYNC B1 ;  /* 0x0000000000017941 */ /* 0x000fea0003800000 */
.L_x_23:
[----:B-1234-:R-:W1:Y:S02]  /*0b10*/  @!P2 LDS R2, [UR55+0x8] ;  /* 0x00000837ff02a984 */ /* 0x01ee640008000800 */
[----:B-1----:R-:W-:-:S05]  /*0b20*/  @!P2 LOP3.LUT R2, R2, 0x8000, RZ, 0xb8, !PT ;  /* 0x000080000202a812 */ /* 0x002fca00078eb8ff */
[----:B------:R3:W-:Y:S02]  /*0b30*/  @!P2 STS [UR55+0x8], R2 ;  /* 0x00000802ff00a988 */ /* 0x0007e40008000837 */
.L_x_27:
[----:B------:R-:W-:Y:S05]  /*0b40*/  BSYNC B2 ;  /* 0x0000000000027941 */ /* 0x000fea0003800000 */
.L_x_22:
[----:B------:R-:W-:Y:S05]  /*0b50*/  WARPSYNC.ALL ;  /* 0x0000000000007948 */ /* 0x000fea0003800000 */
[----:B------:R-:W-:-:S04]  /*0b60*/  UIADD3 UR7, UR8, 0x80, URZ ;  /* 0x0000008008077890 */ /* 0x000fc8000fffe03f */
[----:B------:R-:W-:-:S04]  /*0b70*/  UIADD3 UR6, UP0, UR7, UR48, URZ ;  /* 0x0000003007067290 */ /* 0x000fc8000ff1e03f */
[----:B------:R-:W-:Y:S01]  /*0b80*/  ULEA.HI.X.SX32 UR7, UR7, UR49, 0x1, UP0 ;  /* 0x0000003107077291 */ /* 0x000fe200080f0e3f */
[----:B------:R-:W-:Y:S11]  /*0b90*/  @P0 BRA `(.L_x_28) ;  /* 0x0000000000280947 */ /* 0x000ff60003800000 */
[----:B-123--:R-:W1:Y:S01]  /*0ba0*/  S2R R2, SR_LANEID ;  /* 0x0000000000027919 */ /* 0x00ee620000000000 */
[----:B------:R-:W-:Y:S05]  /*0bb0*/  WARPSYNC.ALL ;  /* 0x0000000000007948 */ /* 0x000fea0003800000 */
[----:B-1----:R-:W-:-:S05]  /*0bc0*/  IMAD.SHL.U32 R8, R2, 0x4, RZ ;  /* 0x0000000402087824 */ /* 0x002fca00078e00ff */
[----:B------:R-:W1:Y:S01]  /*0bd0*/  LDS R7, [R8+UR55] ;  /* 0x0000003708077984 */ /* 0x000e620008000800 */
[----:B------:R-:W-:-:S05]  /*0be0*/  IADD3 R2, P1, R8, UR6, RZ ;  /* 0x0000000608027c10 */ /* 0x000fca000ff3e0ff */
[----:B------:R-:W-:-:S05]  /*0bf0*/  IMAD.X R3, RZ, RZ, UR7, P1 ;  /* 0x00000007ff037e24 */ /* 0x000fca00088e06ff */
[----:B-1----:R4:W2:Y:S01]  /*0c00*/  ATOMG.E.EXCH.STRONG.GPU PT, RZ, [R2], R7 ;  /* 0x0000000702ff73a8 */ /* 0x0028a200041ee100 */
[----:B------:R-:W-:-:S04]  /*0c10*/  DEPBAR {5,4,3,2,1,0} ;  /* 0x0000003f0000791a */ /* 0x000fc80000000000 */
[----:B------:R4:W-:Y:S01]  /*0c20*/  UTMACCTL.IV [UR6] ;  /* 0x00000000060079b9 */ /* 0x0009e20008000000 */
[----:B------:R-:W-:Y:S01]  /*0c30*/  NOP ;  /* 0x0000000000007918 */ /* 0x000fe20000000000 */
.L_x_28:
[----:B------:R-:W-:Y:S05]  /*0c40*/  @P0 BRA `(.L_x_29) ;  /* 0x00000000000c0947 */ /* 0x000fea0003800000 */
[----:B------:R0:W-:Y:S01]  /*0c50*/  UTMACMDFLUSH ;  /* 0x00000000000079b7 */ /* 0x0001e20000000000 */
[----:B------:R-:W-:Y:S05]  /*0c60*/  @P0 BRA `(.L_x_29) ;  /* 0x0000000000040947 */ /* 0x000fea0003800000 */
[----:B------:R-:W-:-:S04]  /*0c70*/  DEPBAR.LE SB0, 0x0 ;  /* 0x000080000000791a */ /* 0x000fc80000000000 */
.L_x_29:
[----:B------:R-:W-:Y:S05]  /*0c80*/  WARPSYNC.ALL ;  /* 0x0000000000007948 */ /* 0x000fea0003800000 */
[----:B--2---:R-:W-:Y:S06]  /*0c90*/  BAR.SYNC.DEFER_BLOCKING 0x0 ;  /* 0x0000000000007b1d */ /* 0x004fec0000010000 */
[----:B------:R-:W-:Y:S02]  /*0ca0*/  BSSY B2, `(.L_x_30) ;  /* 0x000000b000027945 */ /* 0x000fe40003800000 */
[----:B------:R-:W-:Y:S06]  /*0cb0*/  BAR.SYNC.DEFER_BLOCKING 0x0 ;  /* 0x0000000000007b1d */ /* 0x000fec0000010000 */
[----:B------:R2:W-:Y:S01]  /*0cc0*/  @!P0 STS [R12], RZ ;  /* 0x000000ff0c008388 */ /* 0x0005e20000000800 */
[----:B------:R-:W-:Y:S01]  /*0cd0*/  NOP ;  /* 0x0000000000007918 */ /* 0x000fe20000000000 */
[----:B------:R-:W-:Y:S05]  /*0ce0*/  @P2 BRA `(.L_x_31) ;  /* 0x0000000000182947 */ /* 0x000fea0003800000 */
[----:B-1-34-:R-:W1:Y:S01]  /*0cf0*/  LDS R2, [UR55+0x8] ;  /* 0x00000837ff027984 */ /* 0x01ae620008000800 */
[----:B------:R-:W3:Y:S01]  /*0d00*/  LDC.64 R8, c[0x0][0x220] ;  /* 0x00008800ff087b82 */ /* 0x000ee20000000a00 */
[----:B------:R-:W-:Y:S02]  /*0d10*/  IMAD.MOV.U32 R3, RZ, RZ, 0x70 ;  /* 0x00000070ff037424 */ /* 0x000fe400078e00ff */
[----:B---3--:R3:W-:Y:S03]  /*0d20*/  STS.64 [UR55], R8 ;  /* 0x00000008ff007988 */ /* 0x0087e60008000a37 */
[----:B-1----:R-:W-:-:S05]  /*0d30*/  LOP3.LUT R2, R2, 0x10, R3, 0xd8, !PT ;  /* 0x0000001002027812 */ /* 0x002fca00078ed803 */
[----:B------:R3:W-:Y:S02]  /*0d40*/  STS [UR55+0x8], R2 ;  /* 0x00000802ff007988 */ /* 0x0007e40008000837 */
.L_x_31:
[----:B----4-:R-:W-:Y:S05]  /*0d50*/  BSYNC B2 ;  /* 0x0000000000027941 */ /* 0x010fea0003800000 */
.L_x_30:
[----:B------:R-:W-:Y:S04]  /*0d60*/  BSSY B3, `(.L_x_32) ;  /* 0x0000011000037945 */ /* 0x000fe80003800000 */
[----:B------:R-:W-:Y:S04]  /*0d70*/  BSSY B2, `(.L_x_33) ;  /* 0x000000e000027945 */ /* 0x000fe80003800000 */
[----:B------:R-:W-:Y:S05]  /*0d80*/  @P2 BRA `(.L_x_34) ;  /* 0x0000000000242947 */ /* 0x000fea0003800000 */
[----:B-1-3--:R-:W1:Y:S01]  /*0d90*/  LDS R2, [UR55+0x34] ;  /* 0x00003437ff027984 */ /* 0x00ae620008000800 */
[----:B------:R-:W-:-:S05]  /*0da0*/  IMAD.MOV.U32 R3, RZ, RZ, 0x3f000000 ;  /* 0x3f000000ff037424 */ /* 0x000fca00078e00ff */
[----:B-1----:R-:W-:-:S05]  /*0db0*/  LOP3.LUT R2, R2, 0xff000000, R3, 0xb8, !PT ;  /* 0xff00000002027812 */ /* 0x002fca00078eb803 */
[----:B------:R1:W-:Y:S01]  /*0dc0*/  STS [UR55+0x34], R2 ;  /* 0x00003402ff007988 */ /* 0x0003e20008000837 */
[----:B------:R-:W-:Y:S05]  /*0dd0*/  @P2 BRA `(.L_x_35) ;  /* 0x00000000001c2947 */ /* 0x000fea0003800000 */
[----:B-1----:R-:W1:Y:S01]  /*0de0*/  LDS R2, [UR55+0x38] ;  /* 0x00003837ff027984 */ /* 0x002e620008000800 */
[----:B------:R-:W-:-:S05]  /*0df0*/  IMAD.MOV.U32 R3, RZ, RZ, 0xff ;  /* 0x000000ffff037424 */ /* 0x000fca00078e00ff */
[----:B-1----:R-:W-:-:S05]  /*0e00*/  LOP3.LUT R2, R2, 0xff, R3, 0xb8, !PT ;  /* 0x000000ff02027812 */ /* 0x002fca00078eb803 */
[----:B------:R4:W-:Y:S02]  /*0e10*/  STS [UR55+0x38], R2 ;  /* 0x00003802ff007988 */ /* 0x0009e40008000837 */
.L_x_34:
[----:B------:R-:W-:Y:S05]  /*0e20*/  @P2 BREAK B2 ;  /* 0x0000000000022942 */ /* 0x000fea0003800000 */
[----:B------:R-:W-:Y:S05]  /*0e30*/  @P2 BRA `(.L_x_36) ;  /* 0x00000000000c2947 */ /* 0x000fea0003800000 */
[----:B------:R1:W-:Y:S02]  /*0e40*/  STS [UR55+0x20], R5 ;  /* 0x00002005ff007988 */ /* 0x0003e40008000837 */
.L_x_35:
[----:B------:R-:W-:Y:S05]  /*0e50*/  BSYNC B2 ;  /* 0x0000000000027941 */ /* 0x000fea0003800000 */
.L_x_33:
[----:B------:R1:W-:Y:S02]  /*0e60*/  @!P2 STS [UR55+0x24], R4 ;  /* 0x00002404ff00a988 */ /* 0x0003e40008000837 */
.L_x_36:
[----:B------:R-:W-:Y:S05]  /*0e70*/  BSYNC B3 ;  /* 0x0000000000037941 */ /* 0x000fea0003800000 */
.L_x_32:
[----:B------:R-:W-:Y:S05]  /*0e80*/  WARPSYNC.ALL ;  /* 0x0000000000007948 */ /* 0x000fea0003800000 */
[----:B------:R-:W-:Y:S04]  /*0e90*/  BSSY B3, `(.L_x_37) ;  /* 0x000000e000037945 */ /* 0x000fe80003800000 */
[----:B------:R-:W-:Y:S05]  /*0ea0*/  @P2 BRA `(.L_x_38) ;  /* 0x0000000000302947 */ /* 0x000fea0003800000 */
[----:B------:R-:W5:Y:S01]  /*0eb0*/  LDS R3, [UR55+0x34] ;  /* 0x00003437ff037984 */ /* 0x000f620008000800 */
[----:B-1----:R-:W1:Y:S03]  /*0ec0*/  LDC.64 R4, c[0x0][0x248] ;  /* 0x00009200ff047b82 */ /* 0x002e660000000a00 */
[----:B---34-:R-:W3:Y:S01]  /*0ed0*/  LDS R2, [UR55+0x1c] ;  /* 0x00001c37ff027984 */ /* 0x018ee20008000800 */
[C---:B-1----:R-:W-:Y:S01]  /*0ee0*/  SHF.L.U64.HI R5, R4.reuse, 0x1, R5 ;  /* 0x0000000104057819 */ /* 0x042fe20000010205 */
[----:B------:R-:W-:-:S03]  /*0ef0*/  IMAD.SHL.U32 R4, R4, 0x2, RZ ;  /* 0x0000000204047824 */ /* 0x000fc600078e00ff */
[--C-:B------:R-:W-:Y:S02]  /*0f00*/  SHF.R.U32.HI R7, RZ, 0x4, R5.reuse ;  /* 0x00000004ff077819 */ /* 0x100fe40000011605 */
[----:B------:R-:W-:-:S05]  /*0f10*/  SHF.R.U64 R4, R4, 0x4, R5 ;  /* 0x0000000404047819 */ /* 0x000fca0000001205 */
[----:B------:R1:W-:Y:S01]  /*0f20*/  STS [UR55+0xc], R4 ;  /* 0x00000c04ff007988 */ /* 0x0003e20008000837 */
[----:B-----5:R-:W-:Y:S02]  /*0f30*/  LOP3.LUT R3, R3, 0x7, RZ, 0xb8, !PT ;  /* 0x0000000703037812 */ /* 0x020fe400078eb8ff */
[----:B---3--:R-:W-:-:S03]  /*0f40*/  LOP3.LUT R2, R2, 0xf, R7, 0xb8, !PT ;  /* 0x0000000f02027812 */ /* 0x008fc600078eb807 */
[----:B------:R1:W-:Y:S04]  /*0f50*/  STS [UR55+0x34], R3 ;  /* 0x00003403ff007988 */ /* 0x0003e80008000837 */
[----:B------:R1:W-:Y:S02]  /*0f60*/  STS [UR55+0x1c], R2 ;  /* 0x00001c02ff007988 */ /* 0x0003e40008000837 */
.L_x_38:
[----:B------:R-:W-:Y:S05]  /*0f70*/  BSYNC B3 ;  /* 0x0000000000037941 */ /* 0x000fea0003800000 */
.L_x_37:
[----:B------:R-:W-:Y:S04]  /*0f80*/  BSSY B3, `(.L_x_39) ;  /* 0x000001a000037945 */ /* 0x000fe80003800000 */
[----:B------:R-:W-:Y:S04]  /*0f90*/  BSSY B4, `(.L_x_40) ;  /* 0x0000015000047945 */ /* 0x000fe80003800000 */
[----:B------:R-:W-:Y:S05]  /*0fa0*/  @P2 BRA `(.L_x_41) ;  /* 0x0000000000202947 */ /* 0x000fea0003800000 */
[----:B-1-34-:R-:W1:Y:S02]  /*0fb0*/  LDS R2, [UR55+0x34] ;  /* 0x00003437ff027984 */ /* 0x01ae640008000800 */
[----:B-1----:R-:W-:-:S05]  /*0fc0*/  LOP3.LUT R2, R2, 0x38, RZ, 0xb8, !PT ;  /* 0x0000003802027812 */ /* 0x002fca00078eb8ff */
[----:B------:R1:W-:Y:S01]  /*0fd0*/  STS [UR55+0x34], R2 ;  /* 0x00003402ff007988 */ /* 0x0003e20008000837 */
[----:B------:R-:W-:Y:S05]  /*0fe0*/  @P2 BRA `(.L_x_42) ;  /* 0x0000000000202947 */ /* 0x000fea0003800000 */
[----:B-1----:R-:W1:Y:S01]  /*0ff0*/  LDS R2, [UR55+0x8] ;  /* 0x00000837ff027984 */ /* 0x002e620008000800 */
[----:B------:R-:W-:-:S05]  /*1000*/  IMAD.MOV.U32 R3, RZ, RZ, 0x780 ;  /* 0x00000780ff037424 */ /* 0x000fca00078e00ff */
[----:B-1----:R-:W-:-:S05]  /*1010*/  LOP3.LUT R2, R2, 0x300, R3, 0xd8, !PT ;  /* 0x0000030002027812 */ /* 0x002fca00078ed803 */
[----:B------:R1:W-:Y:S02]  /*1020*/  STS [UR55+0x8], R2 ;  /* 0x00000802ff007988 */ /* 0x0003e40008000837 */
.L_x_41:
[----:B------:R-:W-:Y:S05]  /*1030*/  @P2 BRA `(.L_x_43) ;  /* 0x0000000000282947 */ /* 0x000fea0003800000 */
[----:B-1-34-:R-:W1:Y:S02]  /*1040*/  LDS R2, [UR55+0x8] ;  /* 0x00000837ff027984 */ /* 0x01ae640008000800 */
[----:B-1----:R-:W-:-:S05]  /*1050*/  LOP3.LUT R2, R2, 0x1800, RZ, 0xb8, !PT ;  /* 0x0000180002027812 */ /* 0x002fca00078eb8ff */
[----:B------:R3:W-:Y:S02]  /*1060*/  STS [UR55+0x8], R2 ;  /* 0x00000802ff007988 */ /* 0x0007e40008000837 */
.L_x_42:
[----:B------:R-:W-:Y:S05]  /*1070*/  @P2 BREAK B4 ;  /* 0x0000000000042942 */ /* 0x000fea0003800000 */
[----:B------:R-:W-:Y:S05]  /*1080*/  @P2 BRA `(.L_x_44) ;  /* 0x0000000000242947 */ /* 0x000fea0003800000 */
[----:B-1-3--:R-:W1:Y:S01]  /*1090*/  LDS R2, [UR55+0x8] ;  /* 0x00000837ff027984 */ /* 0x00ae620008000800 */
[----:B------:R-:W-:-:S05]  /*10a0*/  IMAD.MOV.U32 R3, RZ, RZ, 0x6000 ;  /* 0x00006000ff037424 */ /* 0x000fca00078e00ff */
[----:B-1----:R-:W-:-:S04]  /*10b0*/  LOP3.LUT R2, R2, 0x6000, R3, 0xd8, !PT ;  /* 0x0000600002027812 */ /* 0x002fc800078ed803 */
[----:B------:R-:W-:-:S05]  /*10c0*/  LOP3.LUT R2, R2, 0x400000, RZ, 0xb8, !PT ;  /* 0x0040000002027812 */ /* 0x000fca00078eb8ff */
[----:B------:R1:W-:Y:S02]  /*10d0*/  STS [UR55+0x8], R2 ;  /* 0x00000802ff007988 */ /* 0x0003e40008000837 */
.L_x_43:
[----:B------:R-:W-:Y:S05]  /*10e0*/  BSYNC B4 ;  /* 0x0000000000047941 */ /* 0x000fea0003800000 */
.L_x_40:
[----:B-1-34-:R-:W1:Y:S02]  /*10f0*/  @!P2 LDS R2, [UR55+0x8] ;  /* 0x00000837ff02a984 */ /* 0x01ae640008000800 */
[----:B-1----:R-:W-:-:S05]  /*1100*/  @!P2 LOP3.LUT R2, R2, 0x8000, RZ, 0xb8, !PT ;  /* 0x000080000202a812 */ /* 0x002fca00078eb8ff */
[----:B------:R4:W-:Y:S02]  /*1110*/  @!P2 STS [UR55+0x8], R2 ;  /* 0x00000802ff00a988 */ /* 0x0009e40008000837 */
.L_x_44:
[----:B------:R-:W-:Y:S05]  /*1120*/  BSYNC B3 ;  /* 0x0000000000037941 */ /* 0x000fea0003800000 */
.L_x_39:
[----:B------:R-:W-:Y:S05]  /*1130*/  WARPSYNC.ALL ;  /* 0x0000000000007948 */ /* 0x000fea0003800000 */
[----:B------:R-:W-:Y:S01]  /*1140*/  UIADD3 UR8, UR8, 0x100, URZ ;  /* 0x0000010008087890 */ /* 0x000fe2000fffe03f */
[----:B------:R-:W-:Y:S01]  /*1150*/  ISETP.GE.AND P1, PT, R15, 0x1, PT ;  /* 0x000000010f00780c */ /* 0x000fe20003f26270 */
[----:B------:R-:W-:Y:S01]  /*1160*/  IMAD.MOV.U32 R88, RZ, RZ, RZ ;  /* 0x000000ffff587224 */ /* 0x000fe200078e00ff */
[----:B------:R-:W-:Y:S01]  /*1170*/  SHF.R.U32.HI R7, RZ, 0x5, R0 ;  /* 0x00000005ff077819 */ /* 0x000fe20000011600 */
[----:B------:R-:W-:-:S04]  /*1180*/  UIADD3 UR48, UP0, UR8, UR48, URZ ;  /* 0x0000003008307290 */ /* 0x000fc8000ff1e03f */
[----:B------:R-:W-:Y:S01]  /*1190*/  ULEA.HI.X.SX32 UR49, UR8, UR49, 0x1, UP0 ;  /* 0x0000003108317291 */ /* 0x000fe200080f0e3f */
[----:B------:R-:W-:Y:S11]  /*11a0*/  @P0 BRA `(.L_x_45) ;  /* 0x0000000000280947 */ /* 0x000ff60003800000 */
[----:B-1-34-:R-:W1:Y:S01]  /*11b0*/  S2R R2, SR_LANEID ;  /* 0x0000000000027919 */ /* 0x01ae620000000000 */
[----:B------:R-:W-:Y:S05]  /*11c0*/  WARPSYNC.ALL ;  /* 0x0000000000007948 */ /* 0x000fea0003800000 */
[----:B-1----:R-:W-:-:S05]  /*11d0*/  IMAD.SHL.U32 R4, R2, 0x4, RZ ;  /* 0x0000000402047824 */ /* 0x002fca00078e00ff */
[----:B------:R-:W1:Y:S01]  /*11e0*/  LDS R5, [R4+UR55] ;  /* 0x0000003704057984 */ /* 0x000e620008000800 */
[----:B------:R-:W-:-:S05]  /*11f0*/  IADD3 R2, P3, R4, UR48, RZ ;  /* 0x0000003004027c10 */ /* 0x000fca000ff7e0ff */
[----:B------:R-:W-:-:S05]  /*1200*/  IMAD.X R3, RZ, RZ, UR49, P3 ;  /* 0x00000031ff037e24 */ /* 0x000fca00098e06ff */
[----:B-1----:R1:W3:Y:S01]  /*1210*/  ATOMG.E.EXCH.STRONG.GPU PT, RZ, [R2], R5 ;  /* 0x0000000502ff73a8 */ /* 0x0022e200041ee100 */
[----:B------:R-:W-:-:S04]  /*1220*/  DEPBAR {5,4,3,2,1,0} ;  /* 0x0000003f0000791a */ /* 0x000fc80000000000 */
[----:B------:R1:W-:Y:S01]  /*1230*/  UTMACCTL.IV [UR48] ;  /* 0x00000000300079b9 */ /* 0x0003e20008000000 */
[----:B------:R-:W-:Y:S01]  /*1240*/  NOP ;  /* 0x0000000000007918 */ /* 0x000fe20000000000 */
.L_x_45:
[----:B------:R-:W-:Y:S05]  /*1250*/  @P0 BRA `(.L_x_46) ;  /* 0x00000000000c0947 */ /* 0x000fea0003800000 */
[----:B------:R0:W-:Y:S01]  /*1260*/  UTMACMDFLUSH ;  /* 0x00000000000079b7 */ /* 0x0001e20000000000 */
[----:B------:R-:W-:Y:S05]  /*1270*/  @P0 BRA `(.L_x_46) ;  /* 0x0000000000040947 */ /* 0x000fea0003800000 */
[----:B------:R-:W-:-:S04]  /*1280*/  DEPBAR.LE SB0, 0x0 ;  /* 0x000080000000791a */ /* 0x000fc80000000000 */
.L_x_46:
[----:B------:R-:W-:Y:S05]  /*1290*/  WARPSYNC.ALL ;  /* 0x0000000000007948 */ /* 0x000fea0003800000 */
[----:B---3--:R-:W-:Y:S01]  /*12a0*/  BAR.SYNC.DEFER_BLOCKING 0x0 ;  /* 0x0000000000007b1d */ /* 0x008fe20000010000 */
[----:B------:R-:W-:Y:S01]  /*12b0*/  R2UR UR53, R7 ;  /* 0x00000000073572ca */ /* 0x000fe200000e0000 */
[----:B------:R-:W-:Y:S01]  /*12c0*/  USHF.L.U32 UR54, UR50, 0x7, URZ ;  /* 0x0000000732367899 */ /* 0x000fe2000800063f */
[----:B------:R-:W-:Y:S01]  /*12d0*/  IMAD.MOV.U32 R89, RZ, RZ, RZ ;  /* 0x000000ffff597224 */ /* 0x000fe200078e00ff */
[----:B------:R-:W-:Y:S02]  /*12e0*/  CS2R R90, SRZ ;  /* 0x00000000005a7805 */ /* 0x000fe4000001ff00 */
[----:B------:R-:W-:Y:S01]  /*12f0*/  CS2R R92, SRZ ;  /* 0x00000000005c7805 */ /* 0x000fe2000001ff00 */
[----:B------:R-:W-:Y:S01]  /*1300*/  VOTEU.ALL UP0, P2 ;  /* 0x00000000003f7886 */ /* 0x000fe20001000000 */
[----:B------:R-:W-:Y:S01]  /*1310*/  UMOV UR8, 0x1 ;  /* 0x0000000100087882 */ /* 0x000fe20000000000 */
[----:B------:R-:W-:Y:S01]  /*1320*/  VOTEU.ALL UP1, P2 ;  /* 0x00000000003f7886 */ /* 0x000fe20001020000 */
[----:B------:R-:W-:Y:S01]  /*1330*/  VOTEU.ALL UP2, P2 ;  /* 0x00000000003f7886 */ /* 0x000fe20001040000 */
[----:B------:R-:W-:Y:S01]  /*1340*/  VOTEU.ALL UP3, P2 ;  /* 0x00000000003f7886 */ /* 0x000fe20001060000 */
[----:B------:R-:W-:-:S04]  /*1350*/  @!UP0 UIADD3 UR10, -UR8, 0x100000, URZ ;  /* 0x00100000080a8890 */ /* 0x000fc8000fffe13f */
[----:B------:R-:W-:Y:S02]  /*1360*/  @!UP0 USHF.L.U32 UR11, UR10, 0xb, URZ ;  /* 0x0000000b0a0b8899 */ /* 0x000fe4000800063f */
[----:B------:R-:W-:Y:S01]  /*1370*/  @!UP0 USHF.L.U32 UR10, UR10, 0x1, URZ ;  /* 0x000000010a0a8899 */ /* 0x000fe2000800063f */
[----:B------:R-:W-:Y:S01]  /*1380*/  CS2R R94, SRZ ;  /* 0x00000000005e7805 */ /* 0x000fe2000001ff00 */
        /* <DEDUP_REMOVED lines=12> */
[----:B------:R-:W-:Y:S01]  /*1450*/  VOTEU.ALL UP0, P2 ;  /* 0x00000000003f7886 */ /* 0x000fe20001000000 */
[----:B------:R-:W-:Y:S02]  /*1460*/  CS2R R102, SRZ ;  /* 0x0000000000667805 */ /* 0x000fe4000001ff00 */
[----:B------:R-:W-:Y:S02]  /*1470*/  CS2R R104, SRZ ;  /* 0x0000000000687805 */ /* 0x000fe4000001ff00 */
[----:B------:R-:W-:Y:S02]  /*1480*/  CS2R R106, SRZ ;  /* 0x00000000006a7805 */ /* 0x000fe4000001ff00 */
[----:B------:R-:W-:Y:S01]  /*1490*/  CS2R R108, SRZ ;  /* 0x00000000006c7805 */ /* 0x000fe2000001ff00 */
[----:B------:R-:W3:Y:S02]  /*14a0*/  FENCE.VIEW.ASYNC.S ;  /* 0x00000000000073c6 */ /* 0x000ee40000000000 */
[----:B---3--:R3:W4:Y:S02]  /*14b0*/  @!UP0 SYNCS.EXCH.64 URZ, [UR55+0x60000], UR10 ;  /* 0x0600000a373f85b2 */ /* 0x0087240008000100 */
[----:B----4-:R-:W-:Y:S01]  /*14c0*/  BAR.SYNC.DEFER_BLOCKING 0x0 ;  /* 0x0000000000007b1d */ /* 0x010fe20000010000 */
[----:B------:R-:W-:-:S02]  /*14d0*/  CS2R R110, SRZ ;  /* 0x00000000006e7805 */ /* 0x000fc4000001ff00 */
[----:B------:R-:W-:Y:S02]  /*14e0*/  CS2R R112, SRZ ;  /* 0x0000000000707805 */ /* 0x000fe4000001ff00 */
[----:B------:R-:W-:Y:S02]  /*14f0*/  CS2R R114, SRZ ;  /* 0x0000000000727805 */ /* 0x000fe4000001ff00 */
[----:B------:R-:W-:Y:S02]  /*1500*/  CS2R R116, SRZ ;  /* 0x0000000000747805 */ /* 0x000fe4000001ff00 */
[----:B------:R-:W-:Y:S02]  /*1510*/  CS2R R118, SRZ ;  /* 0x0000000000767805 */ /* 0x000fe4000001ff00 */
[----:B------:R-:W-:Y:S02]  /*1520*/  CS2R R120, SRZ ;  /* 0x0000000000787805 */ /* 0x000fe4000001ff00 */
[----:B------:R-:W-:-:S02]  /*1530*/  CS2R R122, SRZ ;  /* 0x00000000007a7805 */ /* 0x000fc4000001ff00 */
[----:B------:R-:W-:Y:S02]  /*1540*/  CS2R R124, SRZ ;  /* 0x00000000007c7805 */ /* 0x000fe4000001ff00 */
[----:B------:R-:W-:Y:S02]  /*1550*/  CS2R R126, SRZ ;  /* 0x00000000007e7805 */ /* 0x000fe4000001ff00 */
[----:B------:R-:W-:Y:S01]  /*1560*/  CS2R R128, SRZ ;  /* 0x0000000000807805 */ /* 0x000fe2000001ff00 */
[----:B---3--:R-:W-:Y:S01]  /*1570*/  USHF.L.U32 UR11, UR51, 0x8, URZ ;  /* 0x00000008330b7899 */ /* 0x008fe2000800063f */
[----:B------:R-:W-:Y:S02]  /*1580*/  CS2R R130, SRZ ;  /* 0x0000000000827805 */ /* 0x000fe4000001ff00 */
[----:B------:R-:W-:Y:S02]  /*1590*/  CS2R R132, SRZ ;  /* 0x0000000000847805 */ /* 0x000fe4000001ff00 */
        /* <DEDUP_REMOVED lines=10> */
[----:B------:R3:W4:Y:S02]  /*1640*/  @!UP1 SYNCS.EXCH.64 URZ, [UR55+0x60008], UR12 ;  /* 0x0600080c373f95b2 */ /* 0x0007240008000100 */
[----:B----4-:R-:W-:Y:S01]  /*1650*/  BAR.SYNC.DEFER_BLOCKING 0x0 ;  /* 0x0000000000007b1d */ /* 0x010fe20000010000 */
        /* <DEDUP_REMOVED lines=32> */
[----:B------:R-:W-:Y:S01]  /*1860*/  CS2R R86, SRZ ;  /* 0x0000000000567805 */ /* 0x000fe2000001ff00 */
[----:B------:R3:W4:Y:S01]  /*1870*/  @!UP3 SYNCS.EXCH.64 URZ, [UR55+0x60018], UR8 ;  /* 0x06001808373fb5b2 */ /* 0x0007220008000100 */
[----:B------:R-:W-:Y:S05]  /*1880*/  @!P1 BRA `(.L_x_47) ;  /* 0x0000000800989947 */ /* 0x000fea0003800000 */
        /* <DEDUP_REMOVED lines=63> */
[----:B------:R-:W-:Y:S01]  /*1c80*/  CS2R R86, SRZ ;  /* 0x0000000000567805 */ /* 0x000fe2000001ff00 */
[----:B------:R-:W-:Y:S01]  /*1c90*/  UMOV UR52, URZ ;  /* 0x0000003f00347c82 */ /* 0x000fe20008000000 */
[----:B---3--:R-:W-:-:S05]  /*1ca0*/  UMOV UR15, URZ ;  /* 0x0000003f000f7c82 */ /* 0x008fca0008000000 */
.L_x_49:
[----:B----4-:R-:W-:Y:S01]  /*1cb0*/  BAR.SYNC.DEFER_BLOCKING 0x0 ;  /* 0x0000000000007b1d */ /* 0x010fe20000010000 */
[----:B------:R-:W-:Y:S01]  /*1cc0*/  ULEA UR23, UR52, UR55, 0x3 ;  /* 0x0000003734177291 */ /* 0x000fe2000f8e183f */
[----:B-1----:R-:W-:Y:S01]  /*1cd0*/  @!P2 IMAD.MOV.U32 R2, RZ, RZ, 0x18000 ;  /* 0x00018000ff02a424 */ /* 0x002fe200078e00ff */
[----:B------:R-:W-:Y:S01]  /*1ce0*/  ELECT P0, URZ, PT ;  /* 0x00000000003f782f */ /* 0x000fe20003800000 */
[----:B------:R-:W-:-:S03]  /*1cf0*/  ULEA UR8, UR52, UR55, 0xf ;  /* 0x0000003734087291 */ /* 0x000fc6000f8e783f */
[----:B------:R-:W-:Y:S01]  /*1d00*/  ISETP.LT.U32.AND P0, PT, R6, 0x40, P0 ;  /* 0x000000400600780c */ /* 0x000fe20000701070 */
[----:B------:R-:W-:Y:S02]  /*1d10*/  ULEA UR21, UR52, UR55, 0x10 ;  /* 0x0000003734157291 */ /* 0x000fe4000f8e803f */
[----:B------:R-:W-:Y:S02]  /*1d20*/  ULOP3.LUT UR12, UR53, 0x1, URZ, 0xc0, !UPT ;  /* 0x00000001350c7892 */ /* 0x000fe4000f8ec03f */
[----:B------:R-:W-:Y:S02]  /*1d30*/  UIADD3 UR22, UR8, 0x40000, URZ ;  /* 0x0004000008167890 */ /* 0x000fe4000fffe03f */
[----:B------:R-:W-:Y:S02]  /*1d40*/  ULEA UR8, UR12, UR21, 0xf ;  /* 0x000000150c087291 */ /* 0x000fe4000f8e783f */
[----:B------:R-:W-:Y:S01]  /*1d50*/  ULEA UR10, UR12, UR15, 0x6 ;  /* 0x0000000f0c0a7291 */ /* 0x000fe2000f8e303f */
[----:B------:R-:W-:-:S03]  /*1d60*/  ELECT P1, URZ, PT ;  /* 0x00000000003f782f */ /* 0x000fc60003820000 */
[----:B------:R-:W-:Y:S01]  /*1d70*/  VOTEU.ANY UP0, P0 ;  /* 0x00000000003f7886 */ /* 0x000fe20000000100 */
[----:B------:R-:W-:Y:S01]  /*1d80*/  VOTEU.ANY UP2, P0 ;  /* 0x00000000003f7886 */ /* 0x000fe20000040100 */
[----:B------:R-:W-:Y:S01]  /*1d90*/  ISETP.LT.U32.AND P1, PT, R6, 0x40, P1 ;  /* 0x000000400600780c */ /* 0x000fe20000f21070 */
[----:B------:R-:W-:Y:S01]  /*1da0*/  ULEA UR14, UR12, UR54, 0x6 ;  /* 0x000000360c0e7291 */ /* 0x000fe2000f8e303f */
[----:B------:R1:W-:Y:S01]  /*1db0*/  @!P2 SYNCS.ARRIVE.TRANS64 RZ, [UR23+0x60000], R2 ;  /* 0x06000002ffffa9a7 */ /* 0x0003e20008000017 */
[----:B------:R3:W-:Y:S06]  /*1dc0*/  MEMBAR.ALL.CTA ;  /* 0x0000000000007992 */ /* 0x0007ec0000008000 */
[----:B---3--:R-:W3:Y:S01]  /*1dd0*/  FENCE.VIEW.ASYNC.S ;  /* 0x00000000000073c6 */ /* 0x008ee20000000000 */
[----:B------:R-:W-:Y:S01]  /*1de0*/  @UP0 UIADD3 UR9, UR23, 0x60000, URZ ;  /* 0x0006000017090890 */ /* 0x000fe2000fffe03f */
[----:B------:R-:W-:Y:S01]  /*1df0*/  @UP0 UMOV UR16, UR4 ;  /* 0x0000000400100c82 */ /* 0x000fe20008000000 */
[----:B------:R-:W-:Y:S01]  /*1e00*/  @UP0 UMOV UR17, UR5 ;  /* 0x0000000500110c82 */ /* 0x000fe20008000000 */
[----:B------:R-:W-:Y:S01]  /*1e10*/  ULEA UR12, UR12, UR22, 0xe ;  /* 0x000000160c0c7291 */ /* 0x000fe2000f8e703f */
[----:B-1----:R-:W-:Y:S01]  /*1e20*/  SHF.L.U32 R2, R13, 0x1f, RZ ;  /* 0x0000001f0d027819 */ /* 0x002fe200000006ff */
[----:B------:R-:W-:Y:S01]  /*1e30*/  USHF.L.U32 UR20, UR53, 0x7, URZ ;  /* 0x0000000735147899 */ /* 0x000fe2000800063f */
[----:B---3--:R-:W-:Y:S01]  /*1e40*/  VOTEU.ANY UP1, P1 ;  /* 0x00000000003f7886 */ /* 0x008fe20000820100 */
[----:B------:R-:W-:-:S02]  /*1e50*/  VOTEU.ANY UP3, P1 ;  /* 0x00000000003f7886 */ /* 0x000fc40000860100 */
[----:B------:R-:W-:Y:S02]  /*1e60*/  ULOP3.LUT UR20, UR20, 0x200, URZ, 0xc0, !UPT ;  /* 0x0000020014147892 */ /* 0x000fe4000f8ec03f */
[----:B------:R-:W-:Y:S02]  /*1e70*/  USHF.R.U32.HI UR22, URZ, 0x4, UR22 ;  /* 0x000000043f167899 */ /* 0x000fe40008011616 */
[----:B------:R-:W-:Y:S01]  /*1e80*/  @UP1 UIADD3 UR13, UR23, 0x60000, URZ ;  /* 0x00060000170d1890 */ /* 0x000fe2000fffe03f */
[----:B------:R-:W-:Y:S01]  /*1e90*/  @UP1 UMOV UR18, UR6 ;  /* 0x0000000600121c82 */ /* 0x000fe20008000000 */
[----:B------:R-:W-:Y:S01]  /*1ea0*/  @UP1 UMOV UR19, UR7 ;  /* 0x0000000700131c82 */ /* 0x000fe20008000000 */
[----:B------:R-:W-:Y:S02]  /*1eb0*/  ULEA.HI UR20, UR21, UR20, URZ, 0x1c ;  /* 0x0000001415147291 */ /* 0x000fe4000f8fe03f */
[----:B------:R-:W-:Y:S01]  /*1ec0*/  USGXT.U32 UR21, UR22, 0xe ;  /* 0x0000000e1615789a */ /* 0x000fe20008000000 */
[----:B------:R-:W-:Y:S01]  /*1ed0*/  BAR.SYNC.DEFER_BLOCKING 0x0 ;  /* 0x0000000000007b1d */ /* 0x000fe20000010000 */
[----:B------:R-:W-:-:S02]  /*1ee0*/  ULOP3.LUT UR44, UR20, 0x3fff, URZ, 0xc0, !UPT ;  /* 0x00003fff142c7892 */ /* 0x000fc4000f8ec03f */
[----:B------:R-:W-:-:S03]  /*1ef0*/  ULOP3.LUT UR46, UR21, 0x4000000, URZ, 0xfc, !UPT ;  /* 0x04000000152e7892 */ /* 0x000fc6000f8efc3f */
[----:B------:R-:W-:Y:S01]  /*1f00*/  UMOV UR45, 0x40000040 ;  /* 0x40000040002d7882 */ /* 0x000fe20000000000 */
[----:B------:R-:W-:Y:S01]  /*1f10*/  UMOV UR47, 0x40000040 ;  /* 0x40000040002f7882 */ /* 0x000fe20000000000 */
[----:B------:R1:W-:Y:S01]  /*1f20*/  @UP2 UTMALDG.2D [UR8], [UR16] ;  /* 0x00000008100025b4 */ /* 0x0003e20008008000 */
[----:B------:R-:W-:Y:S06]  /*1f30*/  BAR.SYNC.DEFER_BLOCKING 0x0 ;  /* 0x0000000000007b1d */ /* 0x000fec0000010000 */
[----:B------:R1:W-:Y:S02]  /*1f40*/  @UP3 UTMALDG.2D [UR12], [UR18] ;  /* 0x0000000c120035b4 */ /* 0x0003e40008008000 */
[----:B------:R-:W-:Y:S06]  /*1f50*/  BAR.SYNC.DEFER_BLOCKING 0x0 ;  /* 0x0000000000007b1d */ /* 0x000fec0000010000 */
[----:B------:R-:W3:Y:S02]  /*1f60*/  SYNCS.PHASECHK.TRANS64.TRYWAIT P0, [UR23+0x60000], R2 ;  /* 0x06000002ff0075a7 */ /* 0x000ee40008000157 */
[----:B-1-3--:R-:W-:Y:S05]  /*1f70*/  @!P0 BRA `(.L_x_48) ;  /* 0x0000000800c08947 */ /* 0x00afea0003800000 */
.L_x_50:
[----:B------:R-:W-:Y:S02]  /*1f80*/  WARPGROUP.DEPBAR.LE gsb0, 0x0 ;  /* 0x00008000000079c5 */ /* 0x000fe40000010000 */
[----:B------:R-:W-:Y:S01]  /*1f90*/  WARPGROUP.ARRIVE ;  /* 0x00000000000079c5 */ /* 0x000fe20000000000 */
[----:B------:R-:W-:Y:S01]  /*1fa0*/  UIADD3 UR40, UP0, UR44, 0x2, URZ ;  /* 0x000000022c287890 */ /* 0x000fe2000ff1e03f */
[----:B------:R-:W1:Y:S01]  /*1fb0*/  LDC R2, c[0x0][0x230] ;  /* 0x00008c00ff027b82 */ /* 0x000e620000000800 */
[----:B------:R-:W-:Y:S01]  /*1fc0*/  UIADD3 UR42, UP1, UR21, 0x4000080, URZ ;  /* 0x04000080152a7890 */ /* 0x000fe2000ff3e03f */
[----:B------:R-:W-:Y:S02]  /*1fd0*/  UMOV UR8, URZ ;  /* 0x0000003f00087c82 */ /* 0x000fe40008000000 */
[----:B------:R-:W-:Y:S01]  /*1fe0*/  HGMMA.64x128x16.F32 R88, gdesc[UR44].tnspB, R88 ;  /* 0x41e000002c5879f0 */ /* 0x000fe20008700858 */
[----:B------:R-:W-:Y:S01]  /*1ff0*/  UMOV UR9, URZ ;  /* 0x0000003f00097c82 */ /* 0x000fe20008000000 */
[----:B------:R-:W-:-:S02]  /*2000*/  UIADD3.X UR41, UR8, 0x40000040, URZ, UP0, !UPT ;  /* 0x4000004008297890 */ /* 0x000fc400087fe43f */
[----:B------:R-:W-:Y:S02]  /*2010*/  UIADD3.X UR43, UR9, 0x40000040, URZ, UP1, !UPT ;  /* 0x40000040092b7890 */ /* 0x000fe40008ffe43f */
[----:B------:R-:W-:Y:S02]  /*2020*/  UIADD3.64 UR36, UR40, 0x2, URZ ;  /* 0x0000000228247897 */ /* 0x000fe4000fffe03f */
[----:B------:R-:W-:Y:S02]  /*2030*/  UIADD3.64 UR38, UR42, 0x80, URZ ;  /* 0x000000802a267897 */ /* 0x000fe4000fffe03f */
[----:B------:R-:W-:Y:S02]  /*2040*/  UIADD3.64 UR32, UR40, 0x4, URZ ;  /* 0x0000000428207897 */ /* 0x000fe4000fffe03f */
[----:B------:R-:W-:Y:S02]  /*2050*/  UIADD3.64 UR34, UR42, 0x100, URZ ;  /* 0x000001002a227897 */ /* 0x000fe4000fffe03f */
[----:B------:R-:W-:-:S02]  /*2060*/  UIADD3.64 UR28, UR40, 0x7fe, URZ ;  /* 0x000007fe281c7897 */ /* 0x000fc4000fffe03f */
[----:B------:R-:W-:Y:S02]  /*2070*/  UIADD3.64 UR30, UR42, 0x180, URZ ;  /* 0x000001802a1e7897 */ /* 0x000fe4000fffe03f */
[----:B------:R-:W-:Y:S02]  /*2080*/  UIADD3.64 UR24, UR40, 0x800, URZ ;  /* 0x0000080028187897 */ /* 0x000fe4000fffe03f */
[----:B------:R-:W-:Y:S02]  /*2090*/  UIADD3.64 UR26, UR42, 0x200, URZ ;  /* 0x000002002a1a7897 */ /* 0x000fe4000fffe03f */
[----:B------:R-:W-:Y:S02]  /*20a0*/  UIADD3.64 UR20, UR40, 0x802, URZ ;  /* 0x0000080228147897 */ /* 0x000fe4000fffe03f */
[----:B------:R-:W-:Y:S02]  /*20b0*/  UIADD3.64 UR22, UR42, 0x280, URZ ;  /* 0x000002802a167897 */ /* 0x000fe4000fffe03f */
[----:B------:R-:W-:-:S02]  /*20c0*/  UIADD3.64 UR16, UR40, 0x804, URZ ;  /* 0x0000080428107897 */ /* 0x000fc4000fffe03f */
[----:B------:R-:W-:Y:S02]  /*20d0*/  UIADD3.64 UR18, UR42, 0x300, URZ ;  /* 0x000003002a127897 */ /* 0x000fe4000fffe03f */
[----:B------:R-:W-:Y:S02]  /*20e0*/  UIADD3.64 UR44, UR40, 0x3fe, URZ ;  /* 0x000003fe282c7897 */ /* 0x000fe4000fffe03f */
[----:B------:R-:W-:Y:S02]  /*20f0*/  UIADD3 UR15, UR15, 0x80, URZ ;  /* 0x000000800f0f7890 */ /* 0x000fe4000fffe03f */
[----:B------:R-:W-:-:S04]  /*2100*/  UIADD3 UR52, UR52, 0x1, URZ ;  /* 0x0000000134347890 */ /* 0x000fc8000fffe03f */
[----:B-1----:R-:W-:Y:S01]  /*2110*/  ISETP.LE.AND P0, PT, R2, UR15, PT ;  /* 0x0000000f02007c0c */ /* 0x002fe2000bf03270 */
[----:B------:R-:W-:-:S04]  /*2120*/  UISETP.NE.U32.AND UP0, UPT, UR52, 0x4, UPT ;  /* 0x000000043400788c */ /* 0x000fc8000bf05070 */
[----:B------:R-:W-:Y:S02]  /*2130*/  USEL UR8, URZ, 0x1, UP0 ;  /* 0x000000013f087887 */ /* 0x000fe40008000000 */
[----:B------:R-:W-:-:S04]  /*2140*/  USEL UR52, UR52, URZ, UP0 ;  /* 0x0000003f34347287 */ /* 0x000fc80008000000 */
[----:B------:R-:W-:Y:S01]  /*2150*/  LOP3.LUT R13, R13, UR8, RZ, 0x3c, !PT ;  /* 0x000000080d0d7c12 */ /* 0x000fe2000f8e3cff */
[----:B------:R-:W-:-:S12]  /*2160*/  HGMMA.64x128x16.F32 R88, gdesc[UR40].tnspB, R88 ;  /* 0x41e00000285879f0 */ /* 0x000fd80008700858 */
[----:B------:R-:W-:Y:S01]  /*2170*/  HGMMA.64x128x16.F32 R88, gdesc[UR36].tnspB, R88 ;  /* 0x41e00000245879f0 */ /* 0x000fe20008700858 */
[----:B------:R-:W-:-:S11]  /*2180*/  UIADD3.64 UR36, UR40, 0x402, URZ ;  /* 0x0000040228247897 */ /* 0x000fd6000fffe03f */
        /* <DEDUP_REMOVED lines=11> */
[----:B------:R-:W-:Y:S01]  /*2240*/  UIADD3.64 UR44, UR40, 0x400, URZ ;  /* 0x00000400282c7897 */ /* 0x000fe2000fffe03f */
[----:B------:R-:W-:Y:S01]  /*2250*/  UMOV UR46, UR42 ;  /* 0x0000002a002e7c82 */ /* 0x000fe20008000000 */
[----:B------:R-:W-:-:S09]  /*2260*/  UMOV UR47, UR43 ;  /* 0x0000002b002f7c82 */ /* 0x000fd20008000000 */
[----:B------:R-:W-:-:S12]  /*2270*/  HGMMA.64x128x16.F32 R24, gdesc[UR44].tnspB, R24 ;  /* 0x41e000002c1879f0 */ /* 0x000fd80008700818 */
[----:B------:R-:W-:-:S12]  /*2280*/  HGMMA.64x128x16.F32 R24, gdesc[UR36].tnspB, R24 ;  /* 0x41e00000241879f0 */ /* 0x000fd80008700818 */
[----:B------:R-:W-:-:S12]  /*2290*/  HGMMA.64x128x16.F32 R24, gdesc[UR32].tnspB, R24 ;  /* 0x41e00000201879f0 */ /* 0x000fd80008700818 */
[----:B------:R-:W-:-:S12]  /*22a0*/  HGMMA.64x128x16.F32 R24, gdesc[UR28].tnspB, R24 ;  /* 0x41e000001c1879f0 */ /* 0x000fd80008700818 */
[----:B------:R-:W-:-:S12]  /*22b0*/  HGMMA.64x128x16.F32 R24, gdesc[UR24].tnspB, R24 ;  /* 0x41e00000181879f0 */ /* 0x000fd80008700818 */
[----:B------:R-:W-:-:S12]  /*22c0*/  HGMMA.64x128x16.F32 R24, gdesc[UR20].tnspB, R24 ;  /* 0x41e00000141879f0 */ /* 0x000fd80008700818 */
[----:B------:R-:W-:Y:S01]  /*22d0*/  HGMMA.64x128x16.F32 R24, gdesc[UR16].tnspB, R24, gsb0 ;  /* 0x41e00000101879f0 */ /* 0x000fe20008000818 */
[----:B------:R-:W-:Y:S05]  /*22e0*/  @!P0 BRA `(.L_x_49) ;  /* 0xfffffff800708947 */ /* 0x000fea000383ffff */
.L_x_47:
[----:B------:R-:W-:Y:S02]  /*22f0*/  WARPGROUP.DEPBAR.LE gsb0, 0x0 ;  /* 0x00008000000079c5 */ /* 0x000fe40000010000 */
[----:B----4-:R-:W-:Y:S01]  /*2300*/  BAR.SYNC.DEFER_BLOCKING 0x0 ;  /* 0x0000000000007b1d */ /* 0x010fe20000010000 */
[C---:B-1----:R-:W-:Y:S01]  /*2310*/  IMAD.SHL.U32 R2, R0.reuse, 0x80, RZ ;  /* 0x0000008000027824 */ /* 0x042fe200078e00ff */
[----:B------:R-:W-:Y:S01]  /*2320*/  F2FP.F16.F32.PACK_AB R88, R89, R88 ;  /* 0x000000585958723e */ /* 0x000fe200000000ff */
[----:B------:R-:W-:Y:S01]  /*2330*/  IMAD.SHL.U32 R3, R0, 0x10, RZ ;  /* 0x0000001000037824 */ /* 0x000fe200078e00ff */
[----:B------:R-:W-:Y:S02]  /*2340*/  F2FP.F16.F32.PACK_AB R89, R91, R90 ;  /* 0x0000005a5b59723e */ /* 0x000fe400000000ff */
[----:B------:R-:W-:Y:S02]  /*2350*/  ELECT P0, URZ, PT ;  /* 0x00000000003f782f */ /* 0x000fe40003800000 */
[----:B------:R-:W-:Y:S01]  /*2360*/  LOP3.LUT R2, R2, 0x780, RZ, 0xc0, !PT ;  /* 0x0000078002027812 */ /* 0x000fe200078ec0ff */
[----:B------:R-:W-:Y:S01]  /*2370*/  ULOP3.LUT UR53, UR53, 0x1, URZ, 0xc0, !UPT ;  /* 0x0000000135357892 */ /* 0x000fe2000f8ec03f */
[----:B------:R-:W-:-:S02]  /*2380*/  F2FP.F16.F32.PACK_AB R120, R121, R120 ;  /* 0x000000787978723e */ /* 0x000fc400000000ff */
[----:B------:R-:W-:Y:S01]  /*2390*/  LOP3.LUT R3, R2, 0x70, R3, 0xf8, !PT ;  /* 0x0000007002037812 */ /* 0x000fe200078ef803 */
[----:B------:R-:W-:Y:S01]  /*23a0*/  ULEA UR52, UR53, UR55, 0xf ;  /* 0x0000003735347291 */ /* 0x000fe2000f8e783f */
[----:B------:R-:W-:Y:S01]  /*23b0*/  F2FP.F16.F32.PACK_AB R90, R93, R92 ;  /* 0x0000005c5d5a723e */ /* 0x000fe200000000ff */
[----:B------:R-:W-:Y:S01]  /*23c0*/  ULEA UR53, UR53, UR54, 0x6 ;  /* 0x0000003635357291 */ /* 0x000fe2000f8e303f */
[----:B------:R-:W-:Y:S01]  /*23d0*/  LOP3.LUT R3, R3, 0x10, R0, 0x78, !PT ;  /* 0x0000001003037812 */ /* 0x000fe200078e7800 */
[----:B------:R-:W-:Y:S01]  /*23e0*/  IMAD.SHL.U32 R0, R0, 0x40, RZ ;  /* 0x0000004000007824 */ /* 0x000fe200078e00ff */
[----:B------:R-:W-:Y:S01]  /*23f0*/  F2FP.F16.F32.PACK_AB R91, R95, R94 ;  /* 0x0000005e5f5b723e */ /* 0x000fe200000000ff */
[----:B------:R-:W-:Y:S01]  /*2400*/  UMOV UR54, UR11 ;  /* 0x0000000b00367c82 */ /* 0x000fe20008000000 */
[----:B------:R-:W-:Y:S02]  /*2410*/  F2FP.F16.F32.PACK_AB R121, R123, R122 ;  /* 0x0000007a7b79723e */ /* 0x000fe400000000ff */
[----:B------:R-:W-:-:S02]  /*2420*/  LOP3.LUT R0, R3, 0x3800, R0, 0xf8, !PT ;  /* 0x0000380003007812 */ /* 0x000fc400078ef800 */
[----:B------:R-:W-:Y:S01]  /*2430*/  F2FP.F16.F32.PACK_AB R24, R25, R24 ;  /* 0x000000181918723e */ /* 0x000fe200000000ff */
[----:B------:R-:W1:Y:S02]  /*2440*/  @!P2 SYNCS.CCTL.IV [UR55+0x60000] ;  /* 0x06000000ff00a9b1 */ /* 0x000e640008000037 */
[----:B-1----:R-:W-:Y:S01]  /*2450*/  BAR.SYNC.DEFER_BLOCKING 0x0 ;  /* 0x0000000000007b1d */ /* 0x002fe20000010000 */
[C---:B------:R-:W-:Y:S01]  /*2460*/  LOP3.LUT R3, R0.reuse, 0x20, RZ, 0x3c, !PT ;  /* 0x0000002000037812 */ /* 0x040fe200078e3cff */
[----:B------:R-:W-:Y:S01]  /*2470*/  VIADD R2, R0, UR55 ;  /* 0x0000003700027c36 */ /* 0x000fe20008000000 */
[----:B------:R-:W-:Y:S02]  /*2480*/  F2FP.F16.F32.PACK_AB R122, R125, R124 ;  /* 0x0000007c7d7a723e */ /* 0x000fe400000000ff */
[----:B------:R-:W-:Y:S01]  /*2490*/  F2FP.F16.F32.PACK_AB R123, R127, R126 ;  /* 0x0000007e7f7b723e */ /* 0x000fe200000000ff */
[----:B------:R-:W-:Y:S01]  /*24a0*/  VIADD R3, R3, UR55 ;  /* 0x0000003703037c36 */ /* 0x000fe20008000000 */
[----:B------:R-:W-:-:S02]  /*24b0*/  F2FP.F16.F32.PACK_AB R25, R27, R26 ;  /* 0x0000001a1b19723e */ /* 0x000fc400000000ff */
[----:B------:R-:W-:Y:S02]  /*24c0*/  F2FP.F16.F32.PACK_AB R56, R57, R56 ;  /* 0x000000383938723e */ /* 0x000fe400000000ff */
[----:B------:R-:W-:Y:S02]  /*24d0*/  F2FP.F16.F32.PACK_AB R96, R97, R96 ;  /* 0x000000606160723e */ /* 0x000fe400000000ff */
[----:B------:R-:W-:Y:S02]  /*24e0*/  F2FP.F16.F32.PACK_AB R26, R29, R28 ;  /* 0x0000001c1d1a723e */ /* 0x000fe400000000ff */
[----:B------:R-:W-:Y:S02]  /*24f0*/  F2FP.F16.F32.PACK_AB R27, R31, R30 ;  /* 0x0000001e1f1b723e */ /* 0x000fe400000000ff */
[----:B------:R-:W-:Y:S02]  /*2500*/  F2FP.F16.F32.PACK_AB R57, R59, R58 ;  /* 0x0000003a3b39723e */ /* 0x000fe400000000ff */
[----:B------:R-:W-:-:S02]  /*2510*/  F2FP.F16.F32.PACK_AB R97, R99, R98 ;  /* 0x000000626361723e */ /* 0x000fc400000000ff */
[----:B------:R-:W-:Y:S02]  /*2520*/  F2FP.F16.F32.PACK_AB R128, R129, R128 ;  /* 0x000000808180723e */ /* 0x000fe400000000ff */
[----:B------:R-:W-:Y:S01]  /*2530*/  F2FP.F16.F32.PACK_AB R58, R61, R60 ;  /* 0x0000003c3d3a723e */ /* 0x000fe200000000ff */
[----:B------:R-:W1:Y:S02]  /*2540*/  @!P2 SYNCS.CCTL.IV [UR55+0x60008] ;  /* 0x06000800ff00a9b1 */ /* 0x000e640008000037 */
[----:B-1----:R-:W-:Y:S01]  /*2550*/  BAR.SYNC.DEFER_BLOCKING 0x0 ;  /* 0x0000000000007b1d */ /* 0x002fe20000010000 */
[----:B------:R-:W-:Y:S02]  /*2560*/  F2FP.F16.F32.PACK_AB R59, R63, R62 ;  /* 0x0000003e3f3b723e */ /* 0x000fe400000000ff */
[----:B------:R-:W-:Y:S02]  /*2570*/  LOP3.LUT R4, R0, 0x40, RZ, 0x3c, !PT ;  /* 0x0000004000047812 */ /* 0x000fe400078e3cff */
[----:B------:R-:W-:-:S02]  /*2580*/  F2FP.F16.F32.PACK_AB R98, R101, R100 ;  /* 0x000000646562723e */ /* 0x000fc400000000ff */
[----:B------:R-:W-:Y:S01]  /*2590*/  F2FP.F16.F32.PACK_AB R99, R103, R102 ;  /* 0x000000666763723e */ /* 0x000fe200000000ff */
[----:B------:R-:W-:Y:S01]  /*25a0*/  VIADD R4, R4, UR55 ;  /* 0x0000003704047c36 */ /* 0x000fe20008000000 */
[----:B------:R-:W-:Y:S02]  /*25b0*/  F2FP.F16.F32.PACK_AB R129, R131, R130 ;  /* 0x000000828381723e */ /* 0x000fe400000000ff */
[----:B------:R-:W-:Y:S02]  /*25c0*/  F2FP.F16.F32.PACK_AB R32, R33, R32 ;  /* 0x000000202120723e */ /* 0x000fe400000000ff */
[----:B------:R-:W-:Y:S02]  /*25d0*/  F2FP.F16.F32.PACK_AB R130, R133, R132 ;  /* 0x000000848582723e */ /* 0x000fe400000000ff */
[----:B------:R-:W-:Y:S02]  /*25e0*/  F2FP.F16.F32.PACK_AB R131, R135, R134 ;  /* 0x000000868783723e */ /* 0x000fe400000000ff */
[----:B------:R-:W-:-:S02]  /*25f0*/  F2FP.F16.F32.PACK_AB R33, R35, R34 ;  /* 0x000000222321723e */ /* 0x000fc400000000ff */
[----:B------:R-:W-:Y:S02]  /*2600*/  F2FP.F16.F32.PACK_AB R64, R65, R64 ;  /* 0x000000404140723e */ /* 0x000fe400000000ff */
[----:B------:R-:W-:Y:S02]  /*2610*/  F2FP.F16.F32.PACK_AB R104, R105, R104 ;  /* 0x000000686968723e */ /* 0x000fe400000000ff */
[----:B------:R-:W-:Y:S01]  /*2620*/  F2FP.F16.F32.PACK_AB R34, R37, R36 ;  /* 0x000000242522723e */ /* 0x000fe200000000ff */
[----:B------:R-:W1:Y:S02]  /*2630*/  @!P2 SYNCS.CCTL.IV [UR55+0x60010] ;  /* 0x06001000ff00a9b1 */ /* 0x000e640008000037 */
[----:B-1----:R-:W-:Y:S01]  /*2640*/  BAR.SYNC.DEFER_BLOCKING 0x0 ;  /* 0x0000000000007b1d */ /* 0x002fe20000010000 */
[----:B------:R-:W-:Y:S02]  /*2650*/  F2FP.F16.F32.PACK_AB R35, R39, R38 ;  /* 0x000000262723723e */ /* 0x000fe400000000ff */
[----:B------:R-:W-:-:S02]  /*2660*/  F2FP.F16.F32.PACK_AB R65, R67, R66 ;  /* 0x000000424341723e */ /* 0x000fc400000000ff */
[----:B------:R-:W-:Y:S02]  /*2670*/  F2FP.F16.F32.PACK_AB R105, R107, R106 ;  /* 0x0000006a6b69723e */ /* 0x000fe400000000ff */
[----:B------:R-:W-:Y:S02]  /*2680*/  F2FP.F16.F32.PACK_AB R136, R137, R136 ;  /* 0x000000888988723e */ /* 0x000fe400000000ff */
[----:B------:R-:W-:Y:S02]  /*2690*/  F2FP.F16.F32.PACK_AB R66, R69, R68 ;  /* 0x000000444542723e */ /* 0x000fe400000000ff */
[----:B------:R-:W-:Y:S02]  /*26a0*/  F2FP.F16.F32.PACK_AB R67, R71, R70 ;  /* 0x000000464743723e */ /* 0x000fe400000000ff */
[----:B------:R-:W-:Y:S02]  /*26b0*/  LOP3.LUT R0, R0, 0x60, RZ, 0x3c, !PT ;  /* 0x0000006000007812 */ /* 0x000fe400078e3cff */
[----:B------:R-:W-:-:S02]  /*26c0*/  F2FP.F16.F32.PACK_AB R106, R109, R108 ;  /* 0x0000006c6d6a723e */ /* 0x000fc400000000ff */
[----:B------:R-:W-:Y:S01]  /*26d0*/  F2FP.F16.F32.PACK_AB R107, R111, R110 ;  /* 0x0000006e6f6b723e */ /* 0x000fe200000000ff */
[----:B------:R-:W-:Y:S01]  /*26e0*/  VIADD R0, R0, UR55 ;  /* 0x0000003700007c36 */ /* 0x000fe20008000000 */
[----:B------:R-:W-:Y:S02]  /*26f0*/  F2FP.F16.F32.PACK_AB R137, R139, R138 ;  /* 0x0000008a8b89723e */ /* 0x000fe400000000ff */
[----:B------:R-:W-:Y:S02]  /*2700*/  F2FP.F16.F32.PACK_AB R40, R41, R40 ;  /* 0x000000282928723e */ /* 0x000fe400000000ff */
[----:B------:R-:W-:Y:S01]  /*2710*/  F2FP.F16.F32.PACK_AB R138, R141, R140 ;  /* 0x0000008c8d8a723e */ /* 0x000fe200000000ff */
[----:B------:R-:W1:Y:S02]  /*2720*/  @!P2 SYNCS.CCTL.IV [UR55+0x60018] ;  /* 0x06001800ff00a9b1 */ /* 0x000e640008000037 */
[----:B-1----:R-:W-:Y:S01]  /*2730*/  STSM.16.M88.4 [R2], R88 ;  /* 0x0000005802007844 */ /* 0x002fe20000000200 */
[----:B------:R-:W-:-:S02]  /*2740*/  F2FP.F16.F32.PACK_AB R139, R143, R142 ;  /* 0x0000008e8f8b723e */ /* 0x000fc400000000ff */
[----:B------:R-:W-:Y:S01]  /*2750*/  F2FP.F16.F32.PACK_AB R41, R43, R42 ;  /* 0x0000002a2b29723e */ /* 0x000fe200000000ff */
[----:B------:R-:W-:Y:S01]  /*2760*/  STSM.16.M88.4 [R2+0x8000], R120 ;  /* 0x0080007802007844 */ /* 0x000fe20000000200 */
[----:B------:R-:W-:Y:S02]  /*2770*/  F2FP.F16.F32.PACK_AB R72, R73, R72 ;  /* 0x000000484948723e */ /* 0x000fe400000000ff */
[----:B------:R-:W-:Y:S01]  /*2780*/  F2FP.F16.F32.PACK_AB R112, R113, R112 ;  /* 0x000000707170723e */ /* 0x000fe200000000ff */
[----:B------:R-:W-:Y:S01]  /*2790*/  STSM.16.M88.4 [R2+0x4000], R24 ;  /* 0x0040001802007844 */ /* 0x000fe20000000200 */
[----:B------:R-:W-:Y:S02]  /*27a0*/  F2FP.F16.F32.PACK_AB R42, R45, R44 ;  /* 0x0000002c2d2a723e */ /* 0x000fe400000000ff */
[----:B------:R-:W-:Y:S01]  /*27b0*/  F2FP.F16.F32.PACK_AB R43, R47, R46 ;  /* 0x0000002e2f2b723e */ /* 0x000fe200000000ff */
[----:B------:R-:W-:Y:S01]  /*27c0*/  STSM.16.M88.4 [R2+0xc000], R56 ;  /* 0x00c0003802007844 */ /* 0x000fe20000000200 */
[----:B------:R-:W-:-:S02]  /*27d0*/  F2FP.F16.F32.PACK_AB R73, R75, R74 ;  /* 0x0000004a4b49723e */ /* 0x000fc400000000ff */
[----:B------:R-:W-:Y:S01]  /*27e0*/  F2FP.F16.F32.PACK_AB R113, R115, R114 ;  /* 0x000000727371723e */ /* 0x000fe200000000ff */
[----:B------:R-:W-:Y:S01]  /*27f0*/  STSM.16.M88.4 [R3], R96 ;  /* 0x0000006003007844 */ /* 0x000fe20000000200 */
        /* <DEDUP_REMOVED lines=8> */
[----:B------:R-:W-:Y:S01]  /*2880*/  STSM.16.M88.4 [R3+0xc000], R64 ;  /* 0x00c0004003007844 */ /* 0x000fe20000000200 */
[----:B------:R-:W-:Y:S02]  /*2890*/  F2FP.F16.F32.PACK_AB R48, R49, R48 ;  /* 0x000000303130723e */ /* 0x000fe400000000ff */
[----:B------:R-:W-:Y:S01]  /*28a0*/  F2FP.F16.F32.PACK_AB R146, R149, R148 ;  /* 0x000000949592723e */ /* 0x000fe200000000ff */
[----:B------:R-:W-:Y:S01]  /*28b0*/  STSM.16.M88.4 [R4], R104 ;  /* 0x0000006804007844 */ /* 0x000fe20000000200 */
        /* <DEDUP_REMOVED lines=11> */
[----:B------:R-:W-:Y:S01]  /*2970*/  STSM.16.M88.4 [R0], R112 ;  /* 0x0000007000007844 */ /* 0x000fe20000000200 */
[----:B------:R-:W-:-:S03]  /*2980*/  ISETP.LT.U32.AND P0, PT, R6, 0x40, P0 ;  /* 0x000000400600780c */ /* 0x000fc60000701070 */
[----:B------:R-:W-:Y:S04]  /*2990*/  STSM.16.M88.4 [R0+0x8000], R144 ;  /* 0x0080009000007844 */ /* 0x000fe80000000200 */
[----:B------:R-:W-:Y:S04]  /*29a0*/  STSM.16.M88.4 [R0+0x4000], R48 ;  /* 0x0040003000007844 */ /* 0x000fe80000000200 */
[----:B------:R-:W-:Y:S02]  /*29b0*/  STSM.16.M88.4 [R0+0xc000], R80 ;  /* 0x00c0005000007844 */ /* 0x000fe40000000200 */
[----:B------:R-:W-:Y:S01]  /*29c0*/  VOTEU.ANY UP0, P0 ;  /* 0x00000000003f7886 */ /* 0x000fe20000000100 */
[----:B------:R-:W-:Y:S01]  /*29d0*/  VOTEU.ANY UP1, P0 ;  /* 0x00000000003f7886 */ /* 0x000fe20000020100 */
[----:B------:R1:W-:Y:S06]  /*29e0*/  MEMBAR.ALL.CTA ;  /* 0x0000000000007992 */ /* 0x0003ec0000008000 */
[----:B-1----:R-:W1:Y:S01]  /*29f0*/  FENCE.VIEW.ASYNC.S ;  /* 0x00000000000073c6 */ /* 0x002e620000000000 */
[----:B---3--:R-:W-:Y:S01]  /*2a00*/  @UP0 UMOV UR8, UR48 ;  /* 0x0000003000080c82 */ /* 0x008fe20008000000 */
[----:B------:R-:W-:Y:S01]  /*2a10*/  @UP0 UMOV UR9, UR49 ;  /* 0x0000003100090c82 */ /* 0x000fe20008000000 */
[----:B-1----:R-:W-:Y:S06]  /*2a20*/  BAR.SYNC.DEFER_BLOCKING 0x0 ;  /* 0x0000000000007b1d */ /* 0x002fec0000010000 */
[----:B------:R1:W-:Y:S01]  /*2a30*/  @UP1 UTMASTG.2D [UR52], [UR8] ;  /* 0x00000034080013b5 */ /* 0x0003e20008008000 */
[----:B------:R0:W-:Y:S01]  /*2a40*/  UTMACMDFLUSH ;  /* 0x00000000000079b7 */ /* 0x0001e20000000000 */
[----:B------:R-:W-:-:S04]  /*2a50*/  DEPBAR.LE SB0, 0x0 ;  /* 0x000080000000791a */ /* 0x000fc80000000000 */
[----:B------:R-:W-:Y:S06]  /*2a60*/  BAR.SYNC.DEFER_BLOCKING 0x0 ;  /* 0x0000000000007b1d */ /* 0x000fec0000010000 */
[----:B-1----:R-:W-:Y:S05]  /*2a70*/  EXIT ;  /* 0x000000000000794d */ /* 0x002fea0003800000 */
.L_x_48:
[----:B------:R-:W1:Y:S02]  /*2a80*/  SYNCS.PHASECHK.TRANS64.TRYWAIT P0, [UR23+0x60000], R2 ;  /* 0x06000002ff0075a7 */ /* 0x000e640008000157 */
[----:B-1----:R-:W-:Y:S05]  /*2a90*/  @!P0 BRA `(.L_x_48) ;  /* 0xfffffffc00f88947 */ /* 0x002fea000383ffff */
[----:B------:R-:W-:Y:S05]  /*2aa0*/  BRA `(.L_x_50) ;  /* 0xfffffff400347947 */ /* 0x000fea000383ffff */
.L_x_51:
[----:B------:R-:W-:-:S00]  /*2ab0*/  BRA `(.L_x_51) ;  /* 0xfffffffc00fc7947 */ /* 0x000fc0000383ffff */
[----:B------:R-:W-:-:S00]  /*2ac0*/  NOP ;  /* 0x0000000000007918 */ /* 0x000fc00000000000 */
        /* <DEDUP_REMOVED lines=11> */
.L_x_52:


//--------------------- .nv.shared.gluon_wgmma    --------------------------
	.section	.nv.shared.gluon_wgmma,"aw",@nobits
	.sectionflags	@""
	.align	16
	.zero		1024


//--------------------- .nv.shared.reserved.0     --------------------------
	.section	.nv.shared.reserved.0,"aw",@nobits
	.weak		__nv_reservedSMEM_offset_0_alias
	.size		__nv_reservedSMEM_offset_0_alias, 0, 0
	.other		__nv_reservedSMEM_offset_0_alias,@"STO_CUDA_RESERVED_SHARED STV_DEFAULT"
__nv_reservedSMEM_offset_0_alias:
	.zero		0


//--------------------- .nv.constant0.gluon_wgmma --------------------------
	.section	.nv.constant0.gluon_wgmma,"a",@progbits
	.sectionflags	@""
	.align	4
.nv.constant0.gluon_wgmma:
	.zero		608


//--------------------- SYMBOLS --------------------------

	.type		.nv.reservedSmem.offset0,@object
	.size		.nv.reservedSmem.offset0,0x4
